	.target	sm_100a

	.elftype	@"ET_EXEC"


//--------------------- .note.nv.tkinfo           --------------------------
	.section	.note.nv.tkinfo,"",@"SHT_NOTE"
	.sectionflags	@"SHF_NOTE_NV_TKINFO"
	.tkinfo
        /*0018*/ 	.word	0x00000002
        /*0030*/ 	.string	""
        /*0030*/ 	.string	"ptxas"
        /*0030*/ 	.string	"Cuda compilation tools, release 13.0, V13.0.88"
        /*0030*/ 	.string	"Build cuda_13.0.r13.0/compiler.36424714_0"
        /*0030*/ 	.string	"-arch sm_100a -m 64 "



//--------------------- .note.nv.cuinfo           --------------------------
	.section	.note.nv.cuinfo,"",@"SHT_NOTE"
	.sectionflags	@"SHF_NOTE_NV_CUINFO"
        /*0018*/ 	.short	0x0002
        /*001a*/ 	.short	0x0064
        /*001c*/ 	.short	0x0082
	.zero		2


//--------------------- .nv.info                  --------------------------
	.section	.nv.info,"",@"SHT_CUDA_INFO"
	.align	4


	//----- nvinfo : EIATTR_REGCOUNT
	.align		4
        /*0000*/ 	.byte	0x04, 0x2f
        /*0002*/ 	.short	(.L_12 - .L_11)
	.align		4
.L_11:
        /*0004*/ 	.word	index@(_ZN7cutlass13device_kernelIN5flash19enable_sm80_to_sm89INS1_16FlashAttnFwdSm80INS1_25CollectiveMainloopFwdSm80ILi8ELi1ELb0EN4cute5tupleIJNS5_1CILi128EEENS7_ILi48EEENS7_ILi256EEEEEELi256ENS_6half_tEfNS_4arch4Sm80ELb1ELb0ELb1ELb1ELb1ELb1ELb1ELb1EEENS1_21CollectiveEpilogueFwdINS6_IJS8_SA_S9_EEENS6_IJNS7_ILi1EEESI_SI_EEESC_SE_Li256ELb1ELb1ELb1ELb0EEENS1_36VarlenDynamicPersistentTileSchedulerILi128ELi48ELi256ELi256ELb1ELb1ELb0ELb1ELb1ELb1EEEEEEEEEvNT_6ParamsE)
        /*0008*/ 	.word	0x00000004


	//----- nvinfo : EIATTR_FRAME_SIZE
	.align		4
.L_12:
        /*000c*/ 	.byte	0x04, 0x11
        /*000e*/ 	.short	(.L_14 - .L_13)
	.align		4
.L_13:
        /*0010*/ 	.word	index@(_ZN7cutlass13device_kernelIN5flash19enable_sm80_to_sm89INS1_16FlashAttnFwdSm80INS1_25CollectiveMainloopFwdSm80ILi8ELi1ELb0EN4cute5tupleIJNS5_1CILi128EEENS7_ILi48EEENS7_ILi256EEEEEELi256ENS_6half_tEfNS_4arch4Sm80ELb1ELb0ELb1ELb1ELb1ELb1ELb1ELb1EEENS1_21CollectiveEpilogueFwdINS6_IJS8_SA_S9_EEENS6_IJNS7_ILi1EEESI_SI_EEESC_SE_Li256ELb1ELb1ELb1ELb0EEENS1_36VarlenDynamicPersistentTileSchedulerILi128ELi48ELi256ELi256ELb1ELb1ELb0ELb1ELb1ELb1EEEEEEEEEvNT_6ParamsE)
        /*0014*/ 	.word	0x00000000


	//----- nvinfo : EIATTR_REGCOUNT
	.align		4
.L_14:
        /*0018*/ 	.byte	0x04, 0x2f
        /*001a*/ 	.short	(.L_16 - .L_15)
	.align		4
.L_15:
        /*001c*/ 	.word	index@(_ZN7cutlass13device_kernelIN5flash19enable_sm80_to_sm89INS1_16FlashAttnFwdSm80INS1_25CollectiveMainloopFwdSm80ILi8ELi1ELb0EN4cute5tupleIJNS5_1CILi128EEENS7_ILi64EEENS7_ILi256EEEEEELi256ENS_6half_tEfNS_4arch4Sm80ELb1ELb0ELb1ELb1ELb1ELb0ELb1ELb1EEENS1_21CollectiveEpilogueFwdINS6_IJS8_SA_S9_EEENS6_IJNS7_ILi1EEESI_SI_EEESC_SE_Li256ELb1ELb1ELb1ELb0EEENS1_36VarlenDynamicPersistentTileSchedulerILi128ELi64ELi256ELi256ELb1ELb1ELb0ELb1ELb1ELb1EEEEEEEEEvNT_6ParamsE)
        /*0020*/ 	.word	0x00000004


	//----- nvinfo : EIATTR_FRAME_SIZE
	.align		4
.L_16:
        /*0024*/ 	.byte	0x04, 0x11
        /*0026*/ 	.short	(.L_18 - .L_17)
	.align		4
.L_17:
        /*0028*/ 	.word	index@(_ZN7cutlass13device_kernelIN5flash19enable_sm80_to_sm89INS1_16FlashAttnFwdSm80INS1_25CollectiveMainloopFwdSm80ILi8ELi1ELb0EN4cute5tupleIJNS5_1CILi128EEENS7_ILi64EEENS7_ILi256EEEEEELi256ENS_6half_tEfNS_4arch4Sm80ELb1ELb0ELb1ELb1ELb1ELb0ELb1ELb1EEENS1_21CollectiveEpilogueFwdINS6_IJS8_SA_S9_EEENS6_IJNS7_ILi1EEESI_SI_EEESC_SE_Li256ELb1ELb1ELb1ELb0EEENS1_36VarlenDynamicPersistentTileSchedulerILi128ELi64ELi256ELi256ELb1ELb1ELb0ELb1ELb1ELb1EEEEEEEEEvNT_6ParamsE)
        /*002c*/ 	.word	0x00000000


	//----- nvinfo : EIATTR_REGCOUNT
	.align		4
.L_18:
        /*0030*/ 	.byte	0x04, 0x2f
        /*0032*/ 	.short	(.L_20 - .L_19)
	.align		4
.L_19:
        /*0034*/ 	.word	index@(_ZN7cutlass13device_kernelIN5flash19enable_sm80_to_sm89INS1_16FlashAttnFwdSm80INS1_25CollectiveMainloopFwdSm80ILi8ELi1ELb0EN4cute5tupleIJNS5_1CILi128EEENS7_ILi96EEENS7_ILi256EEEEEELi256ENS_6half_tEfNS_4arch4Sm80ELb1ELb0ELb1ELb0ELb1ELb0ELb1ELb1EEENS1_21CollectiveEpilogueFwdINS6_IJS8_SA_S9_EEENS6_IJNS7_ILi1EEESI_SI_EEESC_SE_Li256ELb0ELb1ELb1ELb0EEENS1_30DynamicPersistentTileSchedulerILi256ELi256ELb1ELb1ELb0EEEEEEEEEvNT_6ParamsE)
        /*0038*/ 	.word	0x00000004


	//----- nvinfo : EIATTR_FRAME_SIZE
	.align		4
.L_20:
        /*003c*/ 	.byte	0x04, 0x11
        /*003e*/ 	.short	(.L_22 - .L_21)
	.align		4
.L_21:
        /*0040*/ 	.word	index@(_ZN7cutlass13device_kernelIN5flash19enable_sm80_to_sm89INS1_16FlashAttnFwdSm80INS1_25CollectiveMainloopFwdSm80ILi8ELi1ELb0EN4cute5tupleIJNS5_1CILi128EEENS7_ILi96EEENS7_ILi256EEEEEELi256ENS_6half_tEfNS_4arch4Sm80ELb1ELb0ELb1ELb0ELb1ELb0ELb1ELb1EEENS1_21CollectiveEpilogueFwdINS6_IJS8_SA_S9_EEENS6_IJNS7_ILi1EEESI_SI_EEESC_SE_Li256ELb0ELb1ELb1ELb0EEENS1_30DynamicPersistentTileSchedulerILi256ELi256ELb1ELb1ELb0EEEEEEEEEvNT_6ParamsE)
        /*0044*/ 	.word	0x00000000


	//----- nvinfo : EIATTR_REGCOUNT
	.align		4
.L_22:
        /*0048*/ 	.byte	0x04, 0x2f
        /*004a*/ 	.short	(.L_24 - .L_23)
	.align		4
.L_23:
        /*004c*/ 	.word	index@(_ZN7cutlass13device_kernelIN5flash19enable_sm80_to_sm89INS1_16FlashAttnFwdSm80INS1_25CollectiveMainloopFwdSm80ILi8ELi1ELb0EN4cute5tupleIJNS5_1CILi128EEENS7_ILi48EEENS7_ILi256EEEEEELi256ENS_6half_tEfNS_4arch4Sm80ELb0ELb1ELb1ELb1ELb1ELb1ELb1ELb1EEENS1_21CollectiveEpilogueFwdINS6_IJS8_SA_S9_EEENS6_IJNS7_ILi1EEESI_SI_EEESC_SE_Li256ELb1ELb1ELb1ELb0EEENS1_36VarlenDynamicPersistentTileSchedulerILi128ELi48ELi256ELi256ELb1ELb1ELb0ELb1ELb0ELb1EEEEEEEEEvNT_6ParamsE)
        /*0050*/ 	.word	0x00000004


	//----- nvinfo : EIATTR_FRAME_SIZE
	.align		4
.L_24:
        /*0054*/ 	.byte	0x04, 0x11
        /*0056*/ 	.short	(.L_26 - .L_25)
	.align		4
.L_25:
        /*0058*/ 	.word	index@(_ZN7cutlass13device_kernelIN5flash19enable_sm80_to_sm89INS1_16FlashAttnFwdSm80INS1_25CollectiveMainloopFwdSm80ILi8ELi1ELb0EN4cute5tupleIJNS5_1CILi128EEENS7_ILi48EEENS7_ILi256EEEEEELi256ENS_6half_tEfNS_4arch4Sm80ELb0ELb1ELb1ELb1ELb1ELb1ELb1ELb1EEENS1_21CollectiveEpilogueFwdINS6_IJS8_SA_S9_EEENS6_IJNS7_ILi1EEESI_SI_EEESC_SE_Li256ELb1ELb1ELb1ELb0EEENS1_36VarlenDynamicPersistentTileSchedulerILi128ELi48ELi256ELi256ELb1ELb1ELb0ELb1ELb0ELb1EEEEEEEEEvNT_6ParamsE)
        /*005c*/ 	.word	0x00000000


	//----- nvinfo : EIATTR_REGCOUNT
	.align		4
.L_26:
        /*0060*/ 	.byte	0x04, 0x2f
        /*0062*/ 	.short	(.L_28 - .L_27)
	.align		4
.L_27:
        /*0064*/ 	.word	index@(_ZN7cutlass13device_kernelIN5flash19enable_sm80_to_sm89INS1_16FlashAttnFwdSm80INS1_25CollectiveMainloopFwdSm80ILi8ELi1ELb0EN4cute5tupleIJNS5_1CILi128EEENS7_ILi64EEENS7_ILi256EEEEEELi256ENS_6half_tEfNS_4arch4Sm80ELb0ELb1ELb1ELb1ELb1ELb0ELb1ELb1EEENS1_21CollectiveEpilogueFwdINS6_IJS8_SA_S9_EEENS6_IJNS7_ILi1EEESI_SI_EEESC_SE_Li256ELb1ELb1ELb1ELb0EEENS1_36VarlenDynamicPersistentTileSchedulerILi128ELi64ELi256ELi256ELb1ELb1ELb0ELb1ELb0ELb1EEEEEEEEEvNT_6ParamsE)
        /*0068*/ 	.word	0x00000004


	//----- nvinfo : EIATTR_FRAME_SIZE
	.align		4
.L_28:
        /*006c*/ 	.byte	0x04, 0x11
        /*006e*/ 	.short	(.L_30 - .L_29)
	.align		4
.L_29:
        /*0070*/ 	.word	index@(_ZN7cutlass13device_kernelIN5flash19enable_sm80_to_sm89INS1_16FlashAttnFwdSm80INS1_25CollectiveMainloopFwdSm80ILi8ELi1ELb0EN4cute5tupleIJNS5_1CILi128EEENS7_ILi64EEENS7_ILi256EEEEEELi256ENS_6half_tEfNS_4arch4Sm80ELb0ELb1ELb1ELb1ELb1ELb0ELb1ELb1EEENS1_21CollectiveEpilogueFwdINS6_IJS8_SA_S9_EEENS6_IJNS7_ILi1EEESI_SI_EEESC_SE_Li256ELb1ELb1ELb1ELb0EEENS1_36VarlenDynamicPersistentTileSchedulerILi128ELi64ELi256ELi256ELb1ELb1ELb0ELb1ELb0ELb1EEEEEEEEEvNT_6ParamsE)
        /*0074*/ 	.word	0x00000000


	//----- nvinfo : EIATTR_REGCOUNT
	.align		4
.L_30:
        /*0078*/ 	.byte	0x04, 0x2f
        /*007a*/ 	.short	(.L_32 - .L_31)
	.align		4
.L_31:
        /*007c*/ 	.word	index@(_ZN7cutlass13device_kernelIN5flash19enable_sm80_to_sm89INS1_16FlashAttnFwdSm80INS1_25CollectiveMainloopFwdSm80ILi8ELi1ELb0EN4cute5tupleIJNS5_1CILi128EEENS7_ILi64EEENS7_ILi256EEEEEELi256ENS_6half_tEfNS_4arch4Sm80ELb0ELb1ELb1ELb0ELb1ELb0ELb1ELb1EEENS1_21CollectiveEpilogueFwdINS6_IJS8_SA_S9_EEENS6_IJNS7_ILi1EEESI_SI_EEESC_SE_Li256ELb0ELb1ELb1ELb0EEENS1_19SingleTileSchedulerILb0ELb1ELb1ELi128EEEEEEEEEvNT_6ParamsE)
        /*0080*/ 	.word	0x00000004


	//----- nvinfo : EIATTR_FRAME_SIZE
	.align		4
.L_32:
        /*0084*/ 	.byte	0x04, 0x11
        /*0086*/ 	.short	(.L_34 - .L_33)
	.align		4
.L_33:
        /*0088*/ 	.word	index@(_ZN7cutlass13device_kernelIN5flash19enable_sm80_to_sm89INS1_16FlashAttnFwdSm80INS1_25CollectiveMainloopFwdSm80ILi8ELi1ELb0EN4cute5tupleIJNS5_1CILi128EEENS7_ILi64EEENS7_ILi256EEEEEELi256ENS_6half_tEfNS_4arch4Sm80ELb0ELb1ELb1ELb0ELb1ELb0ELb1ELb1EEENS1_21CollectiveEpilogueFwdINS6_IJS8_SA_S9_EEENS6_IJNS7_ILi1EEESI_SI_EEESC_SE_Li256ELb0ELb1ELb1ELb0EEENS1_19SingleTileSchedulerILb0ELb1ELb1ELi128EEEEEEEEEvNT_6ParamsE)
        /*008c*/ 	.word	0x00000000


	//----- nvinfo : EIATTR_REGCOUNT
	.align		4
.L_34:
        /*0090*/ 	.byte	0x04, 0x2f
        /*0092*/ 	.short	(.L_36 - .L_35)
	.align		4
.L_35:
        /*0094*/ 	.word	index@(_ZN7cutlass13device_kernelIN5flash19enable_sm80_to_sm89INS1_16FlashAttnFwdSm80INS1_25CollectiveMainloopFwdSm80ILi8ELi1ELb0EN4cute5tupleIJNS5_1CILi128EEENS7_ILi48EEENS7_ILi256EEEEEELi256ENS_6half_tEfNS_4arch4Sm80ELb0ELb0ELb1ELb1ELb1ELb1ELb1ELb1EEENS1_21CollectiveEpilogueFwdINS6_IJS8_SA_S9_EEENS6_IJNS7_ILi1EEESI_SI_EEESC_SE_Li256ELb1ELb1ELb1ELb0EEENS1_36VarlenDynamicPersistentTileSchedulerILi128ELi48ELi256ELi256ELb1ELb1ELb0ELb0ELb1ELb1EEEEEEEEEvNT_6ParamsE)
        /*0098*/ 	.word	0x00000004


	//----- nvinfo : EIATTR_FRAME_SIZE
	.align		4
.L_36:
        /*009c*/ 	.byte	0x04, 0x11
        /*009e*/ 	.short	(.L_38 - .L_37)
	.align		4
.L_37:
        /*00a0*/ 	.word	index@(_ZN7cutlass13device_kernelIN5flash19enable_sm80_to_sm89INS1_16FlashAttnFwdSm80INS1_25CollectiveMainloopFwdSm80ILi8ELi1ELb0EN4cute5tupleIJNS5_1CILi128EEENS7_ILi48EEENS7_ILi256EEEEEELi256ENS_6half_tEfNS_4arch4Sm80ELb0ELb0ELb1ELb1ELb1ELb1ELb1ELb1EEENS1_21CollectiveEpilogueFwdINS6_IJS8_SA_S9_EEENS6_IJNS7_ILi1EEESI_SI_EEESC_SE_Li256ELb1ELb1ELb1ELb0EEENS1_36VarlenDynamicPersistentTileSchedulerILi128ELi48ELi256ELi256ELb1ELb1ELb0ELb0ELb1ELb1EEEEEEEEEvNT_6ParamsE)
        /*00a4*/ 	.word	0x00000000


	//----- nvinfo : EIATTR_REGCOUNT
	.align		4
.L_38:
        /*00a8*/ 	.byte	0x04, 0x2f
        /*00aa*/ 	.short	(.L_40 - .L_39)
	.align		4
.L_39:
        /*00ac*/ 	.word	index@(_ZN7cutlass13device_kernelIN5flash19enable_sm80_to_sm89INS1_16FlashAttnFwdSm80INS1_25CollectiveMainloopFwdSm80ILi8ELi1ELb0EN4cute5tupleIJNS5_1CILi128EEENS7_ILi64EEENS7_ILi256EEEEEELi256ENS_6half_tEfNS_4arch4Sm80ELb0ELb0ELb1ELb1ELb1ELb0ELb1ELb1EEENS1_21CollectiveEpilogueFwdINS6_IJS8_SA_S9_EEENS6_IJNS7_ILi1EEESI_SI_EEESC_SE_Li256ELb1ELb1ELb1ELb0EEENS1_36VarlenDynamicPersistentTileSchedulerILi128ELi64ELi256ELi256ELb1ELb1ELb0ELb0ELb1ELb1EEEEEEEEEvNT_6ParamsE)
        /*00b0*/ 	.word	0x00000004


	//----- nvinfo : EIATTR_FRAME_SIZE
	.align		4
.L_40:
        /*00b4*/ 	.byte	0x04, 0x11
        /*00b6*/ 	.short	(.L_42 - .L_41)
	.align		4
.L_41:
        /*00b8*/ 	.word	index@(_ZN7cutlass13device_kernelIN5flash19enable_sm80_to_sm89INS1_16FlashAttnFwdSm80INS1_25CollectiveMainloopFwdSm80ILi8ELi1ELb0EN4cute5tupleIJNS5_1CILi128EEENS7_ILi64EEENS7_ILi256EEEEEELi256ENS_6half_tEfNS_4arch4Sm80ELb0ELb0ELb1ELb1ELb1ELb0ELb1ELb1EEENS1_21CollectiveEpilogueFwdINS6_IJS8_SA_S9_EEENS6_IJNS7_ILi1EEESI_SI_EEESC_SE_Li256ELb1ELb1ELb1ELb0EEENS1_36VarlenDynamicPersistentTileSchedulerILi128ELi64ELi256ELi256ELb1ELb1ELb0ELb0ELb1ELb1EEEEEEEEEvNT_6ParamsE)
        /*00bc*/ 	.word	0x00000000


	//----- nvinfo : EIATTR_REGCOUNT
	.align		4
.L_42:
        /*00c0*/ 	.byte	0x04, 0x2f
        /*00c2*/ 	.short	(.L_44 - .L_43)
	.align		4
.L_43:
        /*00c4*/ 	.word	index@(_ZN7cutlass13device_kernelIN5flash19enable_sm80_to_sm89INS1_16FlashAttnFwdSm80INS1_25CollectiveMainloopFwdSm80ILi8ELi1ELb0EN4cute5tupleIJNS5_1CILi128EEENS7_ILi96EEENS7_ILi256EEEEEELi256ENS_6half_tEfNS_4arch4Sm80ELb0ELb0ELb1ELb0ELb1ELb0ELb1ELb1EEENS1_21CollectiveEpilogueFwdINS6_IJS8_SA_S9_EEENS6_IJNS7_ILi1EEESI_SI_EEESC_SE_Li256ELb0ELb1ELb1ELb0EEENS1_19SingleTileSchedulerILb0ELb1ELb1ELi128EEEEEEEEEvNT_6ParamsE)
        /*00c8*/ 	.word	0x00000004


	//----- nvinfo : EIATTR_FRAME_SIZE
	.align		4
.L_44:
        /*00cc*/ 	.byte	0x04, 0x11
        /*00ce*/ 	.short	(.L_46 - .L_45)
	.align		4
.L_45:
        /*00d0*/ 	.word	index@(_ZN7cutlass13device_kernelIN5flash19enable_sm80_to_sm89INS1_16FlashAttnFwdSm80INS1_25CollectiveMainloopFwdSm80ILi8ELi1ELb0EN4cute5tupleIJNS5_1CILi128EEENS7_ILi96EEENS7_ILi256EEEEEELi256ENS_6half_tEfNS_4arch4Sm80ELb0ELb0ELb1ELb0ELb1ELb0ELb1ELb1EEENS1_21CollectiveEpilogueFwdINS6_IJS8_SA_S9_EEENS6_IJNS7_ILi1EEESI_SI_EEESC_SE_Li256ELb0ELb1ELb1ELb0EEENS1_19SingleTileSchedulerILb0ELb1ELb1ELi128EEEEEEEEEvNT_6ParamsE)
        /*00d4*/ 	.word	0x00000000


	//----- nvinfo : EIATTR_REGCOUNT
	.align		4
.L_46:
        /*00d8*/ 	.byte	0x04, 0x2f
        /*00da*/ 	.short	(.L_48 - .L_47)
	.align		4
.L_47:
        /*00dc*/ 	.word	index@(_ZN7cutlass13device_kernelIN5flash19enable_sm80_to_sm89INS1_16FlashAttnFwdSm80INS1_25CollectiveMainloopFwdSm80ILi8ELi1ELb0EN4cute5tupleIJNS5_1CILi128EEENS7_ILi32EEENS7_ILi256EEEEEELi256ENS_6half_tEfNS_4arch4Sm80ELb1ELb0ELb1ELb1ELb1ELb1ELb1ELb1EEENS1_21CollectiveEpilogueFwdINS6_IJS8_SA_S9_EEENS6_IJNS7_ILi1EEESI_SI_EEESC_SE_Li256ELb1ELb1ELb1ELb0EEENS1_36VarlenDynamicPersistentTileSchedulerILi128ELi32ELi256ELi256ELb1ELb1ELb0ELb1ELb1ELb1EEEEEEEEEvNT_6ParamsE)
        /*00e0*/ 	.word	0x00000004


	//----- nvinfo : EIATTR_FRAME_SIZE
	.align		4
.L_48:
        /*00e4*/ 	.byte	0x04, 0x11
        /*00e6*/ 	.short	(.L_50 - .L_49)
	.align		4
.L_49:
        /*00e8*/ 	.word	index@(_ZN7cutlass13device_kernelIN5flash19enable_sm80_to_sm89INS1_16FlashAttnFwdSm80INS1_25CollectiveMainloopFwdSm80ILi8ELi1ELb0EN4cute5tupleIJNS5_1CILi128EEENS7_ILi32EEENS7_ILi256EEEEEELi256ENS_6half_tEfNS_4arch4Sm80ELb1ELb0ELb1ELb1ELb1ELb1ELb1ELb1EEENS1_21CollectiveEpilogueFwdINS6_IJS8_SA_S9_EEENS6_IJNS7_ILi1EEESI_SI_EEESC_SE_Li256ELb1ELb1ELb1ELb0EEENS1_36VarlenDynamicPersistentTileSchedulerILi128ELi32ELi256ELi256ELb1ELb1ELb0ELb1ELb1ELb1EEEEEEEEEvNT_6ParamsE)
        /*00ec*/ 	.word	0x00000000


	//----- nvinfo : EIATTR_REGCOUNT
	.align		4
.L_50:
        /*00f0*/ 	.byte	0x04, 0x2f
        /*00f2*/ 	.short	(.L_52 - .L_51)
	.align		4
.L_51:
        /*00f4*/ 	.word	index@(_ZN7cutlass13device_kernelIN5flash19enable_sm80_to_sm89INS1_16FlashAttnFwdSm80INS1_25CollectiveMainloopFwdSm80ILi8ELi1ELb1EN4cute5tupleIJNS5_1CILi128EEENS7_ILi48EEENS7_ILi256EEEEEELi256ENS_6half_tEfNS_4arch4Sm80ELb1ELb0ELb1ELb1ELb1ELb0ELb1ELb1EEENS1_21CollectiveEpilogueFwdINS6_IJS8_SA_S9_EEENS6_IJNS7_ILi1EEESI_SI_EEESC_SE_Li256ELb1ELb1ELb1ELb0EEENS1_36VarlenDynamicPersistentTileSchedulerILi128ELi48ELi256ELi256ELb1ELb1ELb0ELb1ELb1ELb1EEEEEEEEEvNT_6ParamsE)
        /*00f8*/ 	.word	0x00000004


	//----- nvinfo : EIATTR_FRAME_SIZE
	.align		4
.L_52:
        /*00fc*/ 	.byte	0x04, 0x11
        /*00fe*/ 	.short	(.L_54 - .L_53)
	.align		4
.L_53:
        /*0100*/ 	.word	index@(_ZN7cutlass13device_kernelIN5flash19enable_sm80_to_sm89INS1_16FlashAttnFwdSm80INS1_25CollectiveMainloopFwdSm80ILi8ELi1ELb1EN4cute5tupleIJNS5_1CILi128EEENS7_ILi48EEENS7_ILi256EEEEEELi256ENS_6half_tEfNS_4arch4Sm80ELb1ELb0ELb1ELb1ELb1ELb0ELb1ELb1EEENS1_21CollectiveEpilogueFwdINS6_IJS8_SA_S9_EEENS6_IJNS7_ILi1EEESI_SI_EEESC_SE_Li256ELb1ELb1ELb1ELb0EEENS1_36VarlenDynamicPersistentTileSchedulerILi128ELi48ELi256ELi256ELb1ELb1ELb0ELb1ELb1ELb1EEEEEEEEEvNT_6ParamsE)
        /*0104*/ 	.word	0x00000000


	//----- nvinfo : EIATTR_REGCOUNT
	.align		4
.L_54:
        /*0108*/ 	.byte	0x04, 0x2f
        /*010a*/ 	.short	(.L_56 - .L_55)
	.align		4
.L_55:
        /*010c*/ 	.word	index@(_ZN7cutlass13device_kernelIN5flash19enable_sm80_to_sm89INS1_16FlashAttnFwdSm80INS1_25CollectiveMainloopFwdSm80ILi8ELi1ELb1EN4cute5tupleIJNS5_1CILi128EEENS7_ILi64EEENS7_ILi256EEEEEELi256ENS_6half_tEfNS_4arch4Sm80ELb1ELb0ELb1ELb0ELb1ELb0ELb1ELb1EEENS1_21CollectiveEpilogueFwdINS6_IJS8_SA_S9_EEENS6_IJNS7_ILi1EEESI_SI_EEESC_SE_Li256ELb0ELb1ELb1ELb0EEENS1_30DynamicPersistentTileSchedulerILi256ELi256ELb1ELb1ELb0EEEEEEEEEvNT_6ParamsE)
        /*0110*/ 	.word	0x00000004


	//----- nvinfo : EIATTR_FRAME_SIZE
	.align		4
.L_56:
        /*0114*/ 	.byte	0x04, 0x11
        /*0116*/ 	.short	(.L_58 - .L_57)
	.align		4
.L_57:
        /*0118*/ 	.word	index@(_ZN7cutlass13device_kernelIN5flash19enable_sm80_to_sm89INS1_16FlashAttnFwdSm80INS1_25CollectiveMainloopFwdSm80ILi8ELi1ELb1EN4cute5tupleIJNS5_1CILi128EEENS7_ILi64EEENS7_ILi256EEEEEELi256ENS_6half_tEfNS_4arch4Sm80ELb1ELb0ELb1ELb0ELb1ELb0ELb1ELb1EEENS1_21CollectiveEpilogueFwdINS6_IJS8_SA_S9_EEENS6_IJNS7_ILi1EEESI_SI_EEESC_SE_Li256ELb0ELb1ELb1ELb0EEENS1_30DynamicPersistentTileSchedulerILi256ELi256ELb1ELb1ELb0EEEEEEEEEvNT_6ParamsE)
        /*011c*/ 	.word	0x00000000


	//----- nvinfo : EIATTR_REGCOUNT
	.align		4
.L_58:
        /*0120*/ 	.byte	0x04, 0x2f
        /*0122*/ 	.short	(.L_60 - .L_59)
	.align		4
.L_59:
        /*0124*/ 	.word	index@(_ZN7cutlass13device_kernelIN5flash19enable_sm80_to_sm89INS1_16FlashAttnFwdSm80INS1_25CollectiveMainloopFwdSm80ILi8ELi1ELb0EN4cute5tupleIJNS5_1CILi128EEENS7_ILi32EEENS7_ILi256EEEEEELi256ENS_6half_tEfNS_4arch4Sm80ELb0ELb1ELb1ELb1ELb1ELb1ELb1ELb1EEENS1_21CollectiveEpilogueFwdINS6_IJS8_SA_S9_EEENS6_IJNS7_ILi1EEESI_SI_EEESC_SE_Li256ELb1ELb1ELb1ELb0EEENS1_36VarlenDynamicPersistentTileSchedulerILi128ELi32ELi256ELi256ELb1ELb1ELb0ELb1ELb0ELb1EEEEEEEEEvNT_6ParamsE)
        /*0128*/ 	.word	0x00000004


	//----- nvinfo : EIATTR_FRAME_SIZE
	.align		4
.L_60:
        /*012c*/ 	.byte	0x04, 0x11
        /*012e*/ 	.short	(.L_62 - .L_61)
	.align		4
.L_61:
        /*0130*/ 	.word	index@(_ZN7cutlass13device_kernelIN5flash19enable_sm80_to_sm89INS1_16FlashAttnFwdSm80INS1_25CollectiveMainloopFwdSm80ILi8ELi1ELb0EN4cute5tupleIJNS5_1CILi128EEENS7_ILi32EEENS7_ILi256EEEEEELi256ENS_6half_tEfNS_4arch4Sm80ELb0ELb1ELb1ELb1ELb1ELb1ELb1ELb1EEENS1_21CollectiveEpilogueFwdINS6_IJS8_SA_S9_EEENS6_IJNS7_ILi1EEESI_SI_EEESC_SE_Li256ELb1ELb1ELb1ELb0EEENS1_36VarlenDynamicPersistentTileSchedulerILi128ELi32ELi256ELi256ELb1ELb1ELb0ELb1ELb0ELb1EEEEEEEEEvNT_6ParamsE)
        /*0134*/ 	.word	0x00000000


	//----- nvinfo : EIATTR_REGCOUNT
	.align		4
.L_62:
        /*0138*/ 	.byte	0x04, 0x2f
        /*013a*/ 	.short	(.L_64 - .L_63)
	.align		4
.L_63:
        /*013c*/ 	.word	index@(_ZN7cutlass13device_kernelIN5flash19enable_sm80_to_sm89INS1_16FlashAttnFwdSm80INS1_25CollectiveMainloopFwdSm80ILi8ELi1ELb1EN4cute5tupleIJNS5_1CILi128EEENS7_ILi48EEENS7_ILi256EEEEEELi256ENS_6half_tEfNS_4arch4Sm80ELb0ELb1ELb1ELb1ELb1ELb0ELb1ELb1EEENS1_21CollectiveEpilogueFwdINS6_IJS8_SA_S9_EEENS6_IJNS7_ILi1EEESI_SI_EEESC_SE_Li256ELb1ELb1ELb1ELb0EEENS1_36VarlenDynamicPersistentTileSchedulerILi128ELi48ELi256ELi256ELb1ELb1ELb0ELb1ELb0ELb1EEEEEEEEEvNT_6ParamsE)
        /*0140*/ 	.word	0x00000004


	//----- nvinfo : EIATTR_FRAME_SIZE
	.align		4
.L_64:
        /*0144*/ 	.byte	0x04, 0x11
        /*0146*/ 	.short	(.L_66 - .L_65)
	.align		4
.L_65:
        /*0148*/ 	.word	index@(_ZN7cutlass13device_kernelIN5flash19enable_sm80_to_sm89INS1_16FlashAttnFwdSm80INS1_25CollectiveMainloopFwdSm80ILi8ELi1ELb1EN4cute5tupleIJNS5_1CILi128EEENS7_ILi48EEENS7_ILi256EEEEEELi256ENS_6half_tEfNS_4arch4Sm80ELb0ELb1ELb1ELb1ELb1ELb0ELb1ELb1EEENS1_21CollectiveEpilogueFwdINS6_IJS8_SA_S9_EEENS6_IJNS7_ILi1EEESI_SI_EEESC_SE_Li256ELb1ELb1ELb1ELb0EEENS1_36VarlenDynamicPersistentTileSchedulerILi128ELi48ELi256ELi256ELb1ELb1ELb0ELb1ELb0ELb1EEEEEEEEEvNT_6ParamsE)
        /*014c*/ 	.word	0x00000000


	//----- nvinfo : EIATTR_REGCOUNT
	.align		4
.L_66:
        /*0150*/ 	.byte	0x04, 0x2f
        /*0152*/ 	.short	(.L_68 - .L_67)
	.align		4
.L_67:
        /*0154*/ 	.word	index@(_ZN7cutlass13device_kernelIN5flash19enable_sm80_to_sm89INS1_16FlashAttnFwdSm80INS1_25CollectiveMainloopFwdSm80ILi8ELi1ELb1EN4cute5tupleIJNS5_1CILi128EEENS7_ILi48EEENS7_ILi256EEEEEELi256ENS_6half_tEfNS_4arch4Sm80ELb0ELb1ELb1ELb0ELb1ELb0ELb1ELb1EEENS1_21CollectiveEpilogueFwdINS6_IJS8_SA_S9_EEENS6_IJNS7_ILi1EEESI_SI_EEESC_SE_Li256ELb0ELb1ELb1ELb0EEENS1_19SingleTileSchedulerILb0ELb1ELb1ELi128EEEEEEEEEvNT_6ParamsE)
        /*0158*/ 	.word	0x00000004


	//----- nvinfo : EIATTR_FRAME_SIZE
	.align		4
.L_68:
        /*015c*/ 	.byte	0x04, 0x11
        /*015e*/ 	.short	(.L_70 - .L_69)
	.align		4
.L_69:
        /*0160*/ 	.word	index@(_ZN7cutlass13device_kernelIN5flash19enable_sm80_to_sm89INS1_16FlashAttnFwdSm80INS1_25CollectiveMainloopFwdSm80ILi8ELi1ELb1EN4cute5tupleIJNS5_1CILi128EEENS7_ILi48EEENS7_ILi256EEEEEELi256ENS_6half_tEfNS_4arch4Sm80ELb0ELb1ELb1ELb0ELb1ELb0ELb1ELb1EEENS1_21CollectiveEpilogueFwdINS6_IJS8_SA_S9_EEENS6_IJNS7_ILi1EEESI_SI_EEESC_SE_Li256ELb0ELb1ELb1ELb0EEENS1_19SingleTileSchedulerILb0ELb1ELb1ELi128EEEEEEEEEvNT_6ParamsE)
        /*0164*/ 	.word	0x00000000


	//----- nvinfo : EIATTR_REGCOUNT
	.align		4
.L_70:
        /*0168*/ 	.byte	0x04, 0x2f
        /*016a*/ 	.short	(.L_72 - .L_71)
	.align		4
.L_71:
        /*016c*/ 	.word	index@(_ZN7cutlass13device_kernelIN5flash19enable_sm80_to_sm89INS1_16FlashAttnFwdSm80INS1_25CollectiveMainloopFwdSm80ILi8ELi1ELb0EN4cute5tupleIJNS5_1CILi128EEENS7_ILi32EEENS7_ILi256EEEEEELi256ENS_6half_tEfNS_4arch4Sm80ELb0ELb0ELb1ELb1ELb1ELb1ELb1ELb1EEENS1_21CollectiveEpilogueFwdINS6_IJS8_SA_S9_EEENS6_IJNS7_ILi1EEESI_SI_EEESC_SE_Li256ELb1ELb1ELb1ELb0EEENS1_36VarlenDynamicPersistentTileSchedulerILi128ELi32ELi256ELi256ELb1ELb1ELb0ELb0ELb1ELb1EEEEEEEEEvNT_6ParamsE)
        /*0170*/ 	.word	0x00000004


	//----- nvinfo : EIATTR_FRAME_SIZE
	.align		4
.L_72:
        /*0174*/ 	.byte	0x04, 0x11
        /*0176*/ 	.short	(.L_74 - .L_73)
	.align		4
.L_73:
        /*0178*/ 	.word	index@(_ZN7cutlass13device_kernelIN5flash19enable_sm80_to_sm89INS1_16FlashAttnFwdSm80INS1_25CollectiveMainloopFwdSm80ILi8ELi1ELb0EN4cute5tupleIJNS5_1CILi128EEENS7_ILi32EEENS7_ILi256EEEEEELi256ENS_6half_tEfNS_4arch4Sm80ELb0ELb0ELb1ELb1ELb1ELb1ELb1ELb1EEENS1_21CollectiveEpilogueFwdINS6_IJS8_SA_S9_EEENS6_IJNS7_ILi1EEESI_SI_EEESC_SE_Li256ELb1ELb1ELb1ELb0EEENS1_36VarlenDynamicPersistentTileSchedulerILi128ELi32ELi256ELi256ELb1ELb1ELb0ELb0ELb1ELb1EEEEEEEEEvNT_6ParamsE)
        /*017c*/ 	.word	0x00000000


	//----- nvinfo : EIATTR_REGCOUNT
	.align		4
.L_74:
        /*0180*/ 	.byte	0x04, 0x2f
        /*0182*/ 	.short	(.L_76 - .L_75)
	.align		4
.L_75:
        /*0184*/ 	.word	index@(_ZN7cutlass13device_kernelIN5flash19enable_sm80_to_sm89INS1_16FlashAttnFwdSm80INS1_25CollectiveMainloopFwdSm80ILi8ELi1ELb1EN4cute5tupleIJNS5_1CILi128EEENS7_ILi48EEENS7_ILi256EEEEEELi256ENS_6half_tEfNS_4arch4Sm80ELb0ELb0ELb1ELb1ELb1ELb0ELb1ELb1EEENS1_21CollectiveEpilogueFwdINS6_IJS8_SA_S9_EEENS6_IJNS7_ILi1EEESI_SI_EEESC_SE_Li256ELb1ELb1ELb1ELb0EEENS1_36VarlenDynamicPersistentTileSchedulerILi128ELi48ELi256ELi256ELb1ELb1ELb0ELb0ELb1ELb1EEEEEEEEEvNT_6ParamsE)
        /*0188*/ 	.word	0x00000004


	//----- nvinfo : EIATTR_FRAME_SIZE
	.align		4
.L_76:
        /*018c*/ 	.byte	0x04, 0x11
        /*018e*/ 	.short	(.L_78 - .L_77)
	.align		4
.L_77:
        /*0190*/ 	.word	index@(_ZN7cutlass13device_kernelIN5flash19enable_sm80_to_sm89INS1_16FlashAttnFwdSm80INS1_25CollectiveMainloopFwdSm80ILi8ELi1ELb1EN4cute5tupleIJNS5_1CILi128EEENS7_ILi48EEENS7_ILi256EEEEEELi256ENS_6half_tEfNS_4arch4Sm80ELb0ELb0ELb1ELb1ELb1ELb0ELb1ELb1EEENS1_21CollectiveEpilogueFwdINS6_IJS8_SA_S9_EEENS6_IJNS7_ILi1EEESI_SI_EEESC_SE_Li256ELb1ELb1ELb1ELb0EEENS1_36VarlenDynamicPersistentTileSchedulerILi128ELi48ELi256ELi256ELb1ELb1ELb0ELb0ELb1ELb1EEEEEEEEEvNT_6ParamsE)
        /*0194*/ 	.word	0x00000000


	//----- nvinfo : EIATTR_REGCOUNT
	.align		4
.L_78:
        /*0198*/ 	.byte	0x04, 0x2f
        /*019a*/ 	.short	(.L_80 - .L_79)
	.align		4
.L_79:
        /*019c*/ 	.word	index@(_ZN7cutlass13device_kernelIN5flash19enable_sm80_to_sm89INS1_16FlashAttnFwdSm80INS1_25CollectiveMainloopFwdSm80ILi8ELi1ELb1EN4cute5tupleIJNS5_1CILi128EEENS7_ILi64EEENS7_ILi256EEEEEELi256ENS_6half_tEfNS_4arch4Sm80ELb0ELb0ELb1ELb0ELb1ELb0ELb1ELb1EEENS1_21CollectiveEpilogueFwdINS6_IJS8_SA_S9_EEENS6_IJNS7_ILi1EEESI_SI_EEESC_SE_Li256ELb0ELb1ELb1ELb0EEENS1_19SingleTileSchedulerILb0ELb1ELb1ELi128EEEEEEEEEvNT_6ParamsE)
        /*01a0*/ 	.word	0x00000004


	//----- nvinfo : EIATTR_FRAME_SIZE
	.align		4
.L_80:
        /*01a4*/ 	.byte	0x04, 0x11
        /*01a6*/ 	.short	(.L_82 - .L_81)
	.align		4
.L_81:
        /*01a8*/ 	.word	index@(_ZN7cutlass13device_kernelIN5flash19enable_sm80_to_sm89INS1_16FlashAttnFwdSm80INS1_25CollectiveMainloopFwdSm80ILi8ELi1ELb1EN4cute5tupleIJNS5_1CILi128EEENS7_ILi64EEENS7_ILi256EEEEEELi256ENS_6half_tEfNS_4arch4Sm80ELb0ELb0ELb1ELb0ELb1ELb0ELb1ELb1EEENS1_21CollectiveEpilogueFwdINS6_IJS8_SA_S9_EEENS6_IJNS7_ILi1EEESI_SI_EEESC_SE_Li256ELb0ELb1ELb1ELb0EEENS1_19SingleTileSchedulerILb0ELb1ELb1ELi128EEEEEEEEEvNT_6ParamsE)
        /*01ac*/ 	.word	0x00000000


	//----- nvinfo : EIATTR_MIN_STACK_SIZE
	.align		4
.L_82:
        /*01b0*/ 	.byte	0x04, 0x12
        /*01b2*/ 	.short	(.L_84 - .L_83)
	.align		4
.L_83:
        /*01b4*/ 	.word	index@(_ZN7cutlass13device_kernelIN5flash19enable_sm80_to_sm89INS1_16FlashAttnFwdSm80INS1_25CollectiveMainloopFwdSm80ILi8ELi1ELb1EN4cute5tupleIJNS5_1CILi128EEENS7_ILi64EEENS7_ILi256EEEEEELi256ENS_6half_tEfNS_4arch4Sm80ELb0ELb0ELb1ELb0ELb1ELb0ELb1ELb1EEENS1_21CollectiveEpilogueFwdINS6_IJS8_SA_S9_EEENS6_IJNS7_ILi1EEESI_SI_EEESC_SE_Li256ELb0ELb1ELb1ELb0EEENS1_19SingleTileSchedulerILb0ELb1ELb1ELi128EEEEEEEEEvNT_6ParamsE)
        /*01b8*/ 	.word	0x00000000


	//----- nvinfo : EIATTR_MIN_STACK_SIZE
	.align		4
.L_84:
        /*01bc*/ 	.byte	0x04, 0x12
        /*01be*/ 	.short	(.L_86 - .L_85)
	.align		4
.L_85:
        /*01c0*/ 	.word	index@(_ZN7cutlass13device_kernelIN5flash19enable_sm80_to_sm89INS1_16FlashAttnFwdSm80INS1_25CollectiveMainloopFwdSm80ILi8ELi1ELb1EN4cute5tupleIJNS5_1CILi128EEENS7_ILi48EEENS7_ILi256EEEEEELi256ENS_6half_tEfNS_4arch4Sm80ELb0ELb0ELb1ELb1ELb1ELb0ELb1ELb1EEENS1_21CollectiveEpilogueFwdINS6_IJS8_SA_S9_EEENS6_IJNS7_ILi1EEESI_SI_EEESC_SE_Li256ELb1ELb1ELb1ELb0EEENS1_36VarlenDynamicPersistentTileSchedulerILi128ELi48ELi256ELi256ELb1ELb1ELb0ELb0ELb1ELb1EEEEEEEEEvNT_6ParamsE)
        /*01c4*/ 	.word	0x00000000


	//----- nvinfo : EIATTR_MIN_STACK_SIZE
	.align		4
.L_86:
        /*01c8*/ 	.byte	0x04, 0x12
        /*01ca*/ 	.short	(.L_88 - .L_87)
	.align		4
.L_87:
        /*01cc*/ 	.word	index@(_ZN7cutlass13device_kernelIN5flash19enable_sm80_to_sm89INS1_16FlashAttnFwdSm80INS1_25CollectiveMainloopFwdSm80ILi8ELi1ELb0EN4cute5tupleIJNS5_1CILi128EEENS7_ILi32EEENS7_ILi256EEEEEELi256ENS_6half_tEfNS_4arch4Sm80ELb0ELb0ELb1ELb1ELb1ELb1ELb1ELb1EEENS1_21CollectiveEpilogueFwdINS6_IJS8_SA_S9_EEENS6_IJNS7_ILi1EEESI_SI_EEESC_SE_Li256ELb1ELb1ELb1ELb0EEENS1_36VarlenDynamicPersistentTileSchedulerILi128ELi32ELi256ELi256ELb1ELb1ELb0ELb0ELb1ELb1EEEEEEEEEvNT_6ParamsE)
        /*01d0*/ 	.word	0x00000000


	//----- nvinfo : EIATTR_MIN_STACK_SIZE
	.align		4
.L_88:
        /*01d4*/ 	.byte	0x04, 0x12
        /*01d6*/ 	.short	(.L_90 - .L_89)
	.align		4
.L_89:
        /*01d8*/ 	.word	index@(_ZN7cutlass13device_kernelIN5flash19enable_sm80_to_sm89INS1_16FlashAttnFwdSm80INS1_25CollectiveMainloopFwdSm80ILi8ELi1ELb1EN4cute5tupleIJNS5_1CILi128EEENS7_ILi48EEENS7_ILi256EEEEEELi256ENS_6half_tEfNS_4arch4Sm80ELb0ELb1ELb1ELb0ELb1ELb0ELb1ELb1EEENS1_21CollectiveEpilogueFwdINS6_IJS8_SA_S9_EEENS6_IJNS7_ILi1EEESI_SI_EEESC_SE_Li256ELb0ELb1ELb1ELb0EEENS1_19SingleTileSchedulerILb0ELb1ELb1ELi128EEEEEEEEEvNT_6ParamsE)
        /*01dc*/ 	.word	0x00000000


	//----- nvinfo : EIATTR_MIN_STACK_SIZE
	.align		4
.L_90:
        /*01e0*/ 	.byte	0x04, 0x12
        /*01e2*/ 	.short	(.L_92 - .L_91)
	.align		4
.L_91:
        /*01e4*/ 	.word	index@(_ZN7cutlass13device_kernelIN5flash19enable_sm80_to_sm89INS1_16FlashAttnFwdSm80INS1_25CollectiveMainloopFwdSm80ILi8ELi1ELb1EN4cute5tupleIJNS5_1CILi128EEENS7_ILi48EEENS7_ILi256EEEEEELi256ENS_6half_tEfNS_4arch4Sm80ELb0ELb1ELb1ELb1ELb1ELb0ELb1ELb1EEENS1_21CollectiveEpilogueFwdINS6_IJS8_SA_S9_EEENS6_IJNS7_ILi1EEESI_SI_EEESC_SE_Li256ELb1ELb1ELb1ELb0EEENS1_36VarlenDynamicPersistentTileSchedulerILi128ELi48ELi256ELi256ELb1ELb1ELb0ELb1ELb0ELb1EEEEEEEEEvNT_6ParamsE)
        /*01e8*/ 	.word	0x00000000


	//----- nvinfo : EIATTR_MIN_STACK_SIZE
	.align		4
.L_92:
        /*01ec*/ 	.byte	0x04, 0x12
        /*01ee*/ 	.short	(.L_94 - .L_93)
	.align		4
.L_93:
        /*01f0*/ 	.word	index@(_ZN7cutlass13device_kernelIN5flash19enable_sm80_to_sm89INS1_16FlashAttnFwdSm80INS1_25CollectiveMainloopFwdSm80ILi8ELi1ELb0EN4cute5tupleIJNS5_1CILi128EEENS7_ILi32EEENS7_ILi256EEEEEELi256ENS_6half_tEfNS_4arch4Sm80ELb0ELb1ELb1ELb1ELb1ELb1ELb1ELb1EEENS1_21CollectiveEpilogueFwdINS6_IJS8_SA_S9_EEENS6_IJNS7_ILi1EEESI_SI_EEESC_SE_Li256ELb1ELb1ELb1ELb0EEENS1_36VarlenDynamicPersistentTileSchedulerILi128ELi32ELi256ELi256ELb1ELb1ELb0ELb1ELb0ELb1EEEEEEEEEvNT_6ParamsE)
        /*01f4*/ 	.word	0x00000000


	//----- nvinfo : EIATTR_MIN_STACK_SIZE
	.align		4
.L_94:
        /*01f8*/ 	.byte	0x04, 0x12
        /*01fa*/ 	.short	(.L_96 - .L_95)
	.align		4
.L_95:
        /*01fc*/ 	.word	index@(_ZN7cutlass13device_kernelIN5flash19enable_sm80_to_sm89INS1_16FlashAttnFwdSm80INS1_25CollectiveMainloopFwdSm80ILi8ELi1ELb1EN4cute5tupleIJNS5_1CILi128EEENS7_ILi64EEENS7_ILi256EEEEEELi256ENS_6half_tEfNS_4arch4Sm80ELb1ELb0ELb1ELb0ELb1ELb0ELb1ELb1EEENS1_21CollectiveEpilogueFwdINS6_IJS8_SA_S9_EEENS6_IJNS7_ILi1EEESI_SI_EEESC_SE_Li256ELb0ELb1ELb1ELb0EEENS1_30DynamicPersistentTileSchedulerILi256ELi256ELb1ELb1ELb0EEEEEEEEEvNT_6ParamsE)
        /*0200*/ 	.word	0x00000000


	//----- nvinfo : EIATTR_MIN_STACK_SIZE
	.align		4
.L_96:
        /*0204*/ 	.byte	0x04, 0x12
        /*0206*/ 	.short	(.L_98 - .L_97)
	.align		4
.L_97:
        /*0208*/ 	.word	index@(_ZN7cutlass13device_kernelIN5flash19enable_sm80_to_sm89INS1_16FlashAttnFwdSm80INS1_25CollectiveMainloopFwdSm80ILi8ELi1ELb1EN4cute5tupleIJNS5_1CILi128EEENS7_ILi48EEENS7_ILi256EEEEEELi256ENS_6half_tEfNS_4arch4Sm80ELb1ELb0ELb1ELb1ELb1ELb0ELb1ELb1EEENS1_21CollectiveEpilogueFwdINS6_IJS8_SA_S9_EEENS6_IJNS7_ILi1EEESI_SI_EEESC_SE_Li256ELb1ELb1ELb1ELb0EEENS1_36VarlenDynamicPersistentTileSchedulerILi128ELi48ELi256ELi256ELb1ELb1ELb0ELb1ELb1ELb1EEEEEEEEEvNT_6ParamsE)
        /*020c*/ 	.word	0x00000000


	//----- nvinfo : EIATTR_MIN_STACK_SIZE
	.align		4
.L_98:
        /*0210*/ 	.byte	0x04, 0x12
        /*0212*/ 	.short	(.L_100 - .L_99)
	.align		4
.L_99:
        /*0214*/ 	.word	index@(_ZN7cutlass13device_kernelIN5flash19enable_sm80_to_sm89INS1_16FlashAttnFwdSm80INS1_25CollectiveMainloopFwdSm80ILi8ELi1ELb0EN4cute5tupleIJNS5_1CILi128EEENS7_ILi32EEENS7_ILi256EEEEEELi256ENS_6half_tEfNS_4arch4Sm80ELb1ELb0ELb1ELb1ELb1ELb1ELb1ELb1EEENS1_21CollectiveEpilogueFwdINS6_IJS8_SA_S9_EEENS6_IJNS7_ILi1EEESI_SI_EEESC_SE_Li256ELb1ELb1ELb1ELb0EEENS1_36VarlenDynamicPersistentTileSchedulerILi128ELi32ELi256ELi256ELb1ELb1ELb0ELb1ELb1ELb1EEEEEEEEEvNT_6ParamsE)
        /*0218*/ 	.word	0x00000000


	//----- nvinfo : EIATTR_MIN_STACK_SIZE
	.align		4
.L_100:
        /*021c*/ 	.byte	0x04, 0x12
        /*021e*/ 	.short	(.L_102 - .L_101)
	.align		4
.L_101:
        /*0220*/ 	.word	index@(_ZN7cutlass13device_kernelIN5flash19enable_sm80_to_sm89INS1_16FlashAttnFwdSm80INS1_25CollectiveMainloopFwdSm80ILi8ELi1ELb0EN4cute5tupleIJNS5_1CILi128EEENS7_ILi96EEENS7_ILi256EEEEEELi256ENS_6half_tEfNS_4arch4Sm80ELb0ELb0ELb1ELb0ELb1ELb0ELb1ELb1EEENS1_21CollectiveEpilogueFwdINS6_IJS8_SA_S9_EEENS6_IJNS7_ILi1EEESI_SI_EEESC_SE_Li256ELb0ELb1ELb1ELb0EEENS1_19SingleTileSchedulerILb0ELb1ELb1ELi128EEEEEEEEEvNT_6ParamsE)
        /*0224*/ 	.word	0x00000000


	//----- nvinfo : EIATTR_MIN_STACK_SIZE
	.align		4
.L_102:
        /*0228*/ 	.byte	0x04, 0x12
        /*022a*/ 	.short	(.L_104 - .L_103)
	.align		4
.L_103:
        /*022c*/ 	.word	index@(_ZN7cutlass13device_kernelIN5flash19enable_sm80_to_sm89INS1_16FlashAttnFwdSm80INS1_25CollectiveMainloopFwdSm80ILi8ELi1ELb0EN4cute5tupleIJNS5_1CILi128EEENS7_ILi64EEENS7_ILi256EEEEEELi256ENS_6half_tEfNS_4arch4Sm80ELb0ELb0ELb1ELb1ELb1ELb0ELb1ELb1EEENS1_21CollectiveEpilogueFwdINS6_IJS8_SA_S9_EEENS6_IJNS7_ILi1EEESI_SI_EEESC_SE_Li256ELb1ELb1ELb1ELb0EEENS1_36VarlenDynamicPersistentTileSchedulerILi128ELi64ELi256ELi256ELb1ELb1ELb0ELb0ELb1ELb1EEEEEEEEEvNT_6ParamsE)
        /*0230*/ 	.word	0x00000000


	//----- nvinfo : EIATTR_MIN_STACK_SIZE
	.align		4
.L_104:
        /*0234*/ 	.byte	0x04, 0x12
        /*0236*/ 	.short	(.L_106 - .L_105)
	.align		4
.L_105:
        /*0238*/ 	.word	index@(_ZN7cutlass13device_kernelIN5flash19enable_sm80_to_sm89INS1_16FlashAttnFwdSm80INS1_25CollectiveMainloopFwdSm80ILi8ELi1ELb0EN4cute5tupleIJNS5_1CILi128EEENS7_ILi48EEENS7_ILi256EEEEEELi256ENS_6half_tEfNS_4arch4Sm80ELb0ELb0ELb1ELb1ELb1ELb1ELb1ELb1EEENS1_21CollectiveEpilogueFwdINS6_IJS8_SA_S9_EEENS6_IJNS7_ILi1EEESI_SI_EEESC_SE_Li256ELb1ELb1ELb1ELb0EEENS1_36VarlenDynamicPersistentTileSchedulerILi128ELi48ELi256ELi256ELb1ELb1ELb0ELb0ELb1ELb1EEEEEEEEEvNT_6ParamsE)
        /*023c*/ 	.word	0x00000000


	//----- nvinfo : EIATTR_MIN_STACK_SIZE
	.align		4
.L_106:
        /*0240*/ 	.byte	0x04, 0x12
        /*0242*/ 	.short	(.L_108 - .L_107)
	.align		4
.L_107:
        /*0244*/ 	.word	index@(_ZN7cutlass13device_kernelIN5flash19enable_sm80_to_sm89INS1_16FlashAttnFwdSm80INS1_25CollectiveMainloopFwdSm80ILi8ELi1ELb0EN4cute5tupleIJNS5_1CILi128EEENS7_ILi64EEENS7_ILi256EEEEEELi256ENS_6half_tEfNS_4arch4Sm80ELb0ELb1ELb1ELb0ELb1ELb0ELb1ELb1EEENS1_21CollectiveEpilogueFwdINS6_IJS8_SA_S9_EEENS6_IJNS7_ILi1EEESI_SI_EEESC_SE_Li256ELb0ELb1ELb1ELb0EEENS1_19SingleTileSchedulerILb0ELb1ELb1ELi128EEEEEEEEEvNT_6ParamsE)
        /*0248*/ 	.word	0x00000000


	//----- nvinfo : EIATTR_MIN_STACK_SIZE
	.align		4
.L_108:
        /*024c*/ 	.byte	0x04, 0x12
        /*024e*/ 	.short	(.L_110 - .L_109)
	.align		4
.L_109:
        /*0250*/ 	.word	index@(_ZN7cutlass13device_kernelIN5flash19enable_sm80_to_sm89INS1_16FlashAttnFwdSm80INS1_25CollectiveMainloopFwdSm80ILi8ELi1ELb0EN4cute5tupleIJNS5_1CILi128EEENS7_ILi64EEENS7_ILi256EEEEEELi256ENS_6half_tEfNS_4arch4Sm80ELb0ELb1ELb1ELb1ELb1ELb0ELb1ELb1EEENS1_21CollectiveEpilogueFwdINS6_IJS8_SA_S9_EEENS6_IJNS7_ILi1EEESI_SI_EEESC_SE_Li256ELb1ELb1ELb1ELb0EEENS1_36VarlenDynamicPersistentTileSchedulerILi128ELi64ELi256ELi256ELb1ELb1ELb0ELb1ELb0ELb1EEEEEEEEEvNT_6ParamsE)
        /*0254*/ 	.word	0x00000000


	//----- nvinfo : EIATTR_MIN_STACK_SIZE
	.align		4
.L_110:
        /*0258*/ 	.byte	0x04, 0x12
        /*025a*/ 	.short	(.L_112 - .L_111)
	.align		4
.L_111:
        /*025c*/ 	.word	index@(_ZN7cutlass13device_kernelIN5flash19enable_sm80_to_sm89INS1_16FlashAttnFwdSm80INS1_25CollectiveMainloopFwdSm80ILi8ELi1ELb0EN4cute5tupleIJNS5_1CILi128EEENS7_ILi48EEENS7_ILi256EEEEEELi256ENS_6half_tEfNS_4arch4Sm80ELb0ELb1ELb1ELb1ELb1ELb1ELb1ELb1EEENS1_21CollectiveEpilogueFwdINS6_IJS8_SA_S9_EEENS6_IJNS7_ILi1EEESI_SI_EEESC_SE_Li256ELb1ELb1ELb1ELb0EEENS1_36VarlenDynamicPersistentTileSchedulerILi128ELi48ELi256ELi256ELb1ELb1ELb0ELb1ELb0ELb1EEEEEEEEEvNT_6ParamsE)
        /*0260*/ 	.word	0x00000000


	//----- nvinfo : EIATTR_MIN_STACK_SIZE
	.align		4
.L_112:
        /*0264*/ 	.byte	0x04, 0x12
        /*0266*/ 	.short	(.L_114 - .L_113)
	.align		4
.L_113:
        /*0268*/ 	.word	index@(_ZN7cutlass13device_kernelIN5flash19enable_sm80_to_sm89INS1_16FlashAttnFwdSm80INS1_25CollectiveMainloopFwdSm80ILi8ELi1ELb0EN4cute5tupleIJNS5_1CILi128EEENS7_ILi96EEENS7_ILi256EEEEEELi256ENS_6half_tEfNS_4arch4Sm80ELb1ELb0ELb1ELb0ELb1ELb0ELb1ELb1EEENS1_21CollectiveEpilogueFwdINS6_IJS8_SA_S9_EEENS6_IJNS7_ILi1EEESI_SI_EEESC_SE_Li256ELb0ELb1ELb1ELb0EEENS1_30DynamicPersistentTileSchedulerILi256ELi256ELb1ELb1ELb0EEEEEEEEEvNT_6ParamsE)
        /*026c*/ 	.word	0x00000000


	//----- nvinfo : EIATTR_MIN_STACK_SIZE
	.align		4
.L_114:
        /*0270*/ 	.byte	0x04, 0x12
        /*0272*/ 	.short	(.L_116 - .L_115)
	.align		4
.L_115:
        /*0274*/ 	.word	index@(_ZN7cutlass13device_kernelIN5flash19enable_sm80_to_sm89INS1_16FlashAttnFwdSm80INS1_25CollectiveMainloopFwdSm80ILi8ELi1ELb0EN4cute5tupleIJNS5_1CILi128EEENS7_ILi64EEENS7_ILi256EEEEEELi256ENS_6half_tEfNS_4arch4Sm80ELb1ELb0ELb1ELb1ELb1ELb0ELb1ELb1EEENS1_21CollectiveEpilogueFwdINS6_IJS8_SA_S9_EEENS6_IJNS7_ILi1EEESI_SI_EEESC_SE_Li256ELb1ELb1ELb1ELb0EEENS1_36VarlenDynamicPersistentTileSchedulerILi128ELi64ELi256ELi256ELb1ELb1ELb0ELb1ELb1ELb1EEEEEEEEEvNT_6ParamsE)
        /*0278*/ 	.word	0x00000000


	//----- nvinfo : EIATTR_MIN_STACK_SIZE
	.align		4
.L_116:
        /*027c*/ 	.byte	0x04, 0x12
        /*027e*/ 	.short	(.L_118 - .L_117)
	.align		4
.L_117:
        /*0280*/ 	.word	index@(_ZN7cutlass13device_kernelIN5flash19enable_sm80_to_sm89INS1_16FlashAttnFwdSm80INS1_25CollectiveMainloopFwdSm80ILi8ELi1ELb0EN4cute5tupleIJNS5_1CILi128EEENS7_ILi48EEENS7_ILi256EEEEEELi256ENS_6half_tEfNS_4arch4Sm80ELb1ELb0ELb1ELb1ELb1ELb1ELb1ELb1EEENS1_21CollectiveEpilogueFwdINS6_IJS8_SA_S9_EEENS6_IJNS7_ILi1EEESI_SI_EEESC_SE_Li256ELb1ELb1ELb1ELb0EEENS1_36VarlenDynamicPersistentTileSchedulerILi128ELi48ELi256ELi256ELb1ELb1ELb0ELb1ELb1ELb1EEEEEEEEEvNT_6ParamsE)
        /*0284*/ 	.word	0x00000000
.L_118:


//--------------------- .nv.compat                --------------------------
	.section	.nv.compat,"",@"SHT_CUDA_COMPAT_INFO"
	.align	4
        /*0000*/ 	.byte	0x02, 0x09, 0x01, 0x00, 0x02, 0x02, 0x01, 0x00, 0x02, 0x05, 0x05, 0x00, 0x03, 0x07, 0x01, 0x01
        /*0010*/ 	.byte	0x02, 0x03, 0x00, 0x00, 0x02, 0x06, 0x01, 0x00, 0x04, 0x0b, 0x08, 0x00, 0x09, 0x00, 0x00, 0x00
        /*0020*/ 	.byte	0x00, 0x00, 0x00, 0x00


//--------------------- .nv.info._ZN7cutlass13device_kernelIN5flash19enable_sm80_to_sm89INS1_16FlashAttnFwdSm80INS1_25CollectiveMainloopFwdSm80ILi8ELi1ELb1EN4cute5tupleIJNS5_1CILi128EEENS7_ILi64EEENS7_ILi256EEEEEELi256ENS_6half_tEfNS_4arch4Sm80ELb0ELb0ELb1ELb0ELb1ELb0ELb1ELb1EEENS1_21CollectiveEpilogueFwdINS6_IJS8_SA_S9_EEENS6_IJNS7_ILi1EEESI_SI_EEESC_SE_Li256ELb0ELb1ELb1ELb0EEENS1_19SingleTileSchedulerILb0ELb1ELb1ELi128EEEEEEEEEvNT_6ParamsE --------------------------
	.section	.nv.info._ZN7cutlass13device_kernelIN5flash19enable_sm80_to_sm89INS1_16FlashAttnFwdSm80INS1_25CollectiveMainloopFwdSm80ILi8ELi1ELb1EN4cute5tupleIJNS5_1CILi128EEENS7_ILi64EEENS7_ILi256EEEEEELi256ENS_6half_tEfNS_4arch4Sm80ELb0ELb0ELb1ELb0ELb1ELb0ELb1ELb1EEENS1_21CollectiveEpilogueFwdINS6_IJS8_SA_S9_EEENS6_IJNS7_ILi1EEESI_SI_EEESC_SE_Li256ELb0ELb1ELb1ELb0EEENS1_19SingleTileSchedulerILb0ELb1ELb1ELi128EEEEEEEEEvNT_6ParamsE,"",@"SHT_CUDA_INFO"
	.sectionflags	@""
	.align	4


	//----- nvinfo : EIATTR_CUDA_API_VERSION
	.align		4
        /*0000*/ 	.byte	0x04, 0x37
        /*0002*/ 	.short	(.L_120 - .L_119)
.L_119:
        /*0004*/ 	.word	0x00000082


	//----- nvinfo : EIATTR_KPARAM_INFO
	.align		4
.L_120:
        /*0008*/ 	.byte	0x04, 0x17
        /*000a*/ 	.short	(.L_122 - .L_121)
.L_121:
        /*000c*/ 	.word	0x00000000
        /*0010*/ 	.short	0x0000
        /*0012*/ 	.short	0x0000
        /*0014*/ 	.byte	0x00, 0xf0, 0x61, 0x10


	//----- nvinfo : EIATTR_SPARSE_MMA_MASK
	.align		4
.L_122:
        /*0018*/ 	.byte	0x03, 0x50
        /*001a*/ 	.short	0x0000


	//----- nvinfo : EIATTR_MAXREG_COUNT
	.align		4
        /*001c*/ 	.byte	0x03, 0x1b
        /*001e*/ 	.short	0x00ff


	//----- nvinfo : EIATTR_MERCURY_ISA_VERSION
	.align		4
        /*0020*/ 	.byte	0x03, 0x5f
        /*0022*/ 	.short	0x0101


	//----- nvinfo : EIATTR_VRC_CTA_INIT_COUNT
	.align		4
        /*0024*/ 	.byte	0x02, 0x4a
	.zero		1
	.zero		1


	//----- nvinfo : EIATTR_EXIT_INSTR_OFFSETS
	.align		4
        /*0028*/ 	.byte	0x04, 0x1c
        /*002a*/ 	.short	(.L_124 - .L_123)


	//   ....[0]....
.L_123:
        /*002c*/ 	.word	0x00000010


	//----- nvinfo : EIATTR_MAX_THREADS
	.align		4
.L_124:
        /*0030*/ 	.byte	0x04, 0x05
        /*0032*/ 	.short	(.L_126 - .L_125)
.L_125:
        /*0034*/ 	.word	0x00000100
        /*0038*/ 	.word	0x00000001
        /*003c*/ 	.word	0x00000001


	//----- nvinfo : EIATTR_CBANK_PARAM_SIZE
	.align		4
.L_126:
        /*0040*/ 	.byte	0x03, 0x19
        /*0042*/ 	.short	0x0418


	//----- nvinfo : EIATTR_PARAM_CBANK
	.align		4
        /*0044*/ 	.byte	0x04, 0x0a
        /*0046*/ 	.short	(.L_128 - .L_127)
	.align		4
.L_127:
        /*0048*/ 	.word	index@(.nv.constant0._ZN7cutlass13device_kernelIN5flash19enable_sm80_to_sm89INS1_16FlashAttnFwdSm80INS1_25CollectiveMainloopFwdSm80ILi8ELi1ELb1EN4cute5tupleIJNS5_1CILi128EEENS7_ILi64EEENS7_ILi256EEEEEELi256ENS_6half_tEfNS_4arch4Sm80ELb0ELb0ELb1ELb0ELb1ELb0ELb1ELb1EEENS1_21CollectiveEpilogueFwdINS6_IJS8_SA_S9_EEENS6_IJNS7_ILi1EEESI_SI_EEESC_SE_Li256ELb0ELb1ELb1ELb0EEENS1_19SingleTileSchedulerILb0ELb1ELb1ELi128EEEEEEEEEvNT_6ParamsE)
        /*004c*/ 	.short	0x0380
        /*004e*/ 	.short	0x0418


	//----- nvinfo : EIATTR_SW_WAR
	.align		4
.L_128:
        /*0050*/ 	.byte	0x04, 0x36
        /*0052*/ 	.short	(.L_130 - .L_129)
.L_129:
        /*0054*/ 	.word	0x00000008
.L_130:


//--------------------- .nv.info._ZN7cutlass13device_kernelIN5flash19enable_sm80_to_sm89INS1_16FlashAttnFwdSm80INS1_25CollectiveMainloopFwdSm80ILi8ELi1ELb1EN4cute5tupleIJNS5_1CILi128EEENS7_ILi48EEENS7_ILi256EEEEEELi256ENS_6half_tEfNS_4arch4Sm80ELb0ELb0ELb1ELb1ELb1ELb0ELb1ELb1EEENS1_21CollectiveEpilogueFwdINS6_IJS8_SA_S9_EEENS6_IJNS7_ILi1EEESI_SI_EEESC_SE_Li256ELb1ELb1ELb1ELb0EEENS1_36VarlenDynamicPersistentTileSchedulerILi128ELi48ELi256ELi256ELb1ELb1ELb0ELb0ELb1ELb1EEEEEEEEEvNT_6ParamsE --------------------------
	.section	.nv.info._ZN7cutlass13device_kernelIN5flash19enable_sm80_to_sm89INS1_16FlashAttnFwdSm80INS1_25CollectiveMainloopFwdSm80ILi8ELi1ELb1EN4cute5tupleIJNS5_1CILi128EEENS7_ILi48EEENS7_ILi256EEEEEELi256ENS_6half_tEfNS_4arch4Sm80ELb0ELb0ELb1ELb1ELb1ELb0ELb1ELb1EEENS1_21CollectiveEpilogueFwdINS6_IJS8_SA_S9_EEENS6_IJNS7_ILi1EEESI_SI_EEESC_SE_Li256ELb1ELb1ELb1ELb0EEENS1_36VarlenDynamicPersistentTileSchedulerILi128ELi48ELi256ELi256ELb1ELb1ELb0ELb0ELb1ELb1EEEEEEEEEvNT_6ParamsE,"",@"SHT_CUDA_INFO"
	.sectionflags	@""
	.align	4


	//----- nvinfo : EIATTR_CUDA_API_VERSION
	.align		4
        /*0000*/ 	.byte	0x04, 0x37
        /*0002*/ 	.short	(.L_132 - .L_131)
.L_131:
        /*0004*/ 	.word	0x00000082


	//----- nvinfo : EIATTR_KPARAM_INFO
	.align		4
.L_132:
        /*0008*/ 	.byte	0x04, 0x17
        /*000a*/ 	.short	(.L_134 - .L_133)
.L_133:
        /*000c*/ 	.word	0x00000000
        /*0010*/ 	.short	0x0000
        /*0012*/ 	.short	0x0000
        /*0014*/ 	.byte	0x00, 0xf0, 0xe1, 0x10


	//----- nvinfo : EIATTR_SPARSE_MMA_MASK
	.align		4
.L_134:
        /*0018*/ 	.byte	0x03, 0x50
        /*001a*/ 	.short	0x0000


	//----- nvinfo : EIATTR_MAXREG_COUNT
	.align		4
        /*001c*/ 	.byte	0x03, 0x1b
        /*001e*/ 	.short	0x00ff


	//----- nvinfo : EIATTR_MERCURY_ISA_VERSION
	.align		4
        /*0020*/ 	.byte	0x03, 0x5f
        /*0022*/ 	.short	0x0101


	//----- nvinfo : EIATTR_VRC_CTA_INIT_COUNT
	.align		4
        /*0024*/ 	.byte	0x02, 0x4a
	.zero		1
	.zero		1


	//----- nvinfo : EIATTR_EXIT_INSTR_OFFSETS
	.align		4
        /*0028*/ 	.byte	0x04, 0x1c
        /*002a*/ 	.short	(.L_136 - .L_135)


	//   ....[0]....
.L_135:
        /*002c*/ 	.word	0x00000010


	//----- nvinfo : EIATTR_MAX_THREADS
	.align		4
.L_136:
        /*0030*/ 	.byte	0x04, 0x05
        /*0032*/ 	.short	(.L_138 - .L_137)
.L_137:
        /*0034*/ 	.word	0x00000100
        /*0038*/ 	.word	0x00000001
        /*003c*/ 	.word	0x00000001


	//----- nvinfo : EIATTR_CBANK_PARAM_SIZE
	.align		4
.L_138:
        /*0040*/ 	.byte	0x03, 0x19
        /*0042*/ 	.short	0x0438


	//----- nvinfo : EIATTR_PARAM_CBANK
	.align		4
        /*0044*/ 	.byte	0x04, 0x0a
        /*0046*/ 	.short	(.L_140 - .L_139)
	.align		4
.L_139:
        /*0048*/ 	.word	index@(.nv.constant0._ZN7cutlass13device_kernelIN5flash19enable_sm80_to_sm89INS1_16FlashAttnFwdSm80INS1_25CollectiveMainloopFwdSm80ILi8ELi1ELb1EN4cute5tupleIJNS5_1CILi128EEENS7_ILi48EEENS7_ILi256EEEEEELi256ENS_6half_tEfNS_4arch4Sm80ELb0ELb0ELb1ELb1ELb1ELb0ELb1ELb1EEENS1_21CollectiveEpilogueFwdINS6_IJS8_SA_S9_EEENS6_IJNS7_ILi1EEESI_SI_EEESC_SE_Li256ELb1ELb1ELb1ELb0EEENS1_36VarlenDynamicPersistentTileSchedulerILi128ELi48ELi256ELi256ELb1ELb1ELb0ELb0ELb1ELb1EEEEEEEEEvNT_6ParamsE)
        /*004c*/ 	.short	0x0380
        /*004e*/ 	.short	0x0438


	//----- nvinfo : EIATTR_SW_WAR
	.align		4
.L_140:
        /*0050*/ 	.byte	0x04, 0x36
        /*0052*/ 	.short	(.L_142 - .L_141)
.L_141:
        /*0054*/ 	.word	0x00000008
.L_142:


//--------------------- .nv.info._ZN7cutlass13device_kernelIN5flash19enable_sm80_to_sm89INS1_16FlashAttnFwdSm80INS1_25CollectiveMainloopFwdSm80ILi8ELi1ELb0EN4cute5tupleIJNS5_1CILi128EEENS7_ILi32EEENS7_ILi256EEEEEELi256ENS_6half_tEfNS_4arch4Sm80ELb0ELb0ELb1ELb1ELb1ELb1ELb1ELb1EEENS1_21CollectiveEpilogueFwdINS6_IJS8_SA_S9_EEENS6_IJNS7_ILi1EEESI_SI_EEESC_SE_Li256ELb1ELb1ELb1ELb0EEENS1_36VarlenDynamicPersistentTileSchedulerILi128ELi32ELi256ELi256ELb1ELb1ELb0ELb0ELb1ELb1EEEEEEEEEvNT_6ParamsE --------------------------
	.section	.nv.info._ZN7cutlass13device_kernelIN5flash19enable_sm80_to_sm89INS1_16FlashAttnFwdSm80INS1_25CollectiveMainloopFwdSm80ILi8ELi1ELb0EN4cute5tupleIJNS5_1CILi128EEENS7_ILi32EEENS7_ILi256EEEEEELi256ENS_6half_tEfNS_4arch4Sm80ELb0ELb0ELb1ELb1ELb1ELb1ELb1ELb1EEENS1_21CollectiveEpilogueFwdINS6_IJS8_SA_S9_EEENS6_IJNS7_ILi1EEESI_SI_EEESC_SE_Li256ELb1ELb1ELb1ELb0EEENS1_36VarlenDynamicPersistentTileSchedulerILi128ELi32ELi256ELi256ELb1ELb1ELb0ELb0ELb1ELb1EEEEEEEEEvNT_6ParamsE,"",@"SHT_CUDA_INFO"
	.sectionflags	@""
	.align	4


	//----- nvinfo : EIATTR_CUDA_API_VERSION
	.align		4
        /*0000*/ 	.byte	0x04, 0x37
        /*0002*/ 	.short	(.L_144 - .L_143)
.L_143:
        /*0004*/ 	.word	0x00000082


	//----- nvinfo : EIATTR_KPARAM_INFO
	.align		4
.L_144:
        /*0008*/ 	.byte	0x04, 0x17
        /*000a*/ 	.short	(.L_146 - .L_145)
.L_145:
        /*000c*/ 	.word	0x00000000
        /*0010*/ 	.short	0x0000
        /*0012*/ 	.short	0x0000
        /*0014*/ 	.byte	0x00, 0xf0, 0xe1, 0x10


	//----- nvinfo : EIATTR_SPARSE_MMA_MASK
	.align		4
.L_146:
        /*0018*/ 	.byte	0x03, 0x50
        /*001a*/ 	.short	0x0000


	//----- nvinfo : EIATTR_MAXREG_COUNT
	.align		4
        /*001c*/ 	.byte	0x03, 0x1b
        /*001e*/ 	.short	0x00ff


	//----- nvinfo : EIATTR_MERCURY_ISA_VERSION
	.align		4
        /*0020*/ 	.byte	0x03, 0x5f
        /*0022*/ 	.short	0x0101


	//----- nvinfo : EIATTR_VRC_CTA_INIT_COUNT
	.align		4
        /*0024*/ 	.byte	0x02, 0x4a
	.zero		1
	.zero		1


	//----- nvinfo : EIATTR_EXIT_INSTR_OFFSETS
	.align		4
        /*0028*/ 	.byte	0x04, 0x1c
        /*002a*/ 	.short	(.L_148 - .L_147)


	//   ....[0]....
.L_147:
        /*002c*/ 	.word	0x00000010


	//----- nvinfo : EIATTR_MAX_THREADS
	.align		4
.L_148:
        /*0030*/ 	.byte	0x04, 0x05
        /*0032*/ 	.short	(.L_150 - .L_149)
.L_149:
        /*0034*/ 	.word	0x00000100
        /*0038*/ 	.word	0x00000001
        /*003c*/ 	.word	0x00000001


	//----- nvinfo : EIATTR_CBANK_PARAM_SIZE
	.align		4
.L_150:
        /*0040*/ 	.byte	0x03, 0x19
        /*0042*/ 	.short	0x0438


	//----- nvinfo : EIATTR_PARAM_CBANK
	.align		4
        /*0044*/ 	.byte	0x04, 0x0a
        /*0046*/ 	.short	(.L_152 - .L_151)
	.align		4
.L_151:
        /*0048*/ 	.word	index@(.nv.constant0._ZN7cutlass13device_kernelIN5flash19enable_sm80_to_sm89INS1_16FlashAttnFwdSm80INS1_25CollectiveMainloopFwdSm80ILi8ELi1ELb0EN4cute5tupleIJNS5_1CILi128EEENS7_ILi32EEENS7_ILi256EEEEEELi256ENS_6half_tEfNS_4arch4Sm80ELb0ELb0ELb1ELb1ELb1ELb1ELb1ELb1EEENS1_21CollectiveEpilogueFwdINS6_IJS8_SA_S9_EEENS6_IJNS7_ILi1EEESI_SI_EEESC_SE_Li256ELb1ELb1ELb1ELb0EEENS1_36VarlenDynamicPersistentTileSchedulerILi128ELi32ELi256ELi256ELb1ELb1ELb0ELb0ELb1ELb1EEEEEEEEEvNT_6ParamsE)
        /*004c*/ 	.short	0x0380
        /*004e*/ 	.short	0x0438


	//----- nvinfo : EIATTR_SW_WAR
	.align		4
.L_152:
        /*0050*/ 	.byte	0x04, 0x36
        /*0052*/ 	.short	(.L_154 - .L_153)
.L_153:
        /*0054*/ 	.word	0x00000008
.L_154:


//--------------------- .nv.info._ZN7cutlass13device_kernelIN5flash19enable_sm80_to_sm89INS1_16FlashAttnFwdSm80INS1_25CollectiveMainloopFwdSm80ILi8ELi1ELb1EN4cute5tupleIJNS5_1CILi128EEENS7_ILi48EEENS7_ILi256EEEEEELi256ENS_6half_tEfNS_4arch4Sm80ELb0ELb1ELb1ELb0ELb1ELb0ELb1ELb1EEENS1_21CollectiveEpilogueFwdINS6_IJS8_SA_S9_EEENS6_IJNS7_ILi1EEESI_SI_EEESC_SE_Li256ELb0ELb1ELb1ELb0EEENS1_19SingleTileSchedulerILb0ELb1ELb1ELi128EEEEEEEEEvNT_6ParamsE --------------------------
	.section	.nv.info._ZN7cutlass13device_kernelIN5flash19enable_sm80_to_sm89INS1_16FlashAttnFwdSm80INS1_25CollectiveMainloopFwdSm80ILi8ELi1ELb1EN4cute5tupleIJNS5_1CILi128EEENS7_ILi48EEENS7_ILi256EEEEEELi256ENS_6half_tEfNS_4arch4Sm80ELb0ELb1ELb1ELb0ELb1ELb0ELb1ELb1EEENS1_21CollectiveEpilogueFwdINS6_IJS8_SA_S9_EEENS6_IJNS7_ILi1EEESI_SI_EEESC_SE_Li256ELb0ELb1ELb1ELb0EEENS1_19SingleTileSchedulerILb0ELb1ELb1ELi128EEEEEEEEEvNT_6ParamsE,"",@"SHT_CUDA_INFO"
	.sectionflags	@""
	.align	4


	//----- nvinfo : EIATTR_CUDA_API_VERSION
	.align		4
        /*0000*/ 	.byte	0x04, 0x37
        /*0002*/ 	.short	(.L_156 - .L_155)
.L_155:
        /*0004*/ 	.word	0x00000082


	//----- nvinfo : EIATTR_KPARAM_INFO
	.align		4
.L_156:
        /*0008*/ 	.byte	0x04, 0x17
        /*000a*/ 	.short	(.L_158 - .L_157)
.L_157:
        /*000c*/ 	.word	0x00000000
        /*0010*/ 	.short	0x0000
        /*0012*/ 	.short	0x0000
        /*0014*/ 	.byte	0x00, 0xf0, 0x61, 0x10


	//----- nvinfo : EIATTR_SPARSE_MMA_MASK
	.align		4
.L_158:
        /*0018*/ 	.byte	0x03, 0x50
        /*001a*/ 	.short	0x0000


	//----- nvinfo : EIATTR_MAXREG_COUNT
	.align		4
        /*001c*/ 	.byte	0x03, 0x1b
        /*001e*/ 	.short	0x00ff


	//----- nvinfo : EIATTR_MERCURY_ISA_VERSION
	.align		4
        /*0020*/ 	.byte	0x03, 0x5f
        /*0022*/ 	.short	0x0101


	//----- nvinfo : EIATTR_VRC_CTA_INIT_COUNT
	.align		4
        /*0024*/ 	.byte	0x02, 0x4a
	.zero		1
	.zero		1


	//----- nvinfo : EIATTR_EXIT_INSTR_OFFSETS
	.align		4
        /*0028*/ 	.byte	0x04, 0x1c
        /*002a*/ 	.short	(.L_160 - .L_159)


	//   ....[0]....
.L_159:
        /*002c*/ 	.word	0x00000010


	//----- nvinfo : EIATTR_MAX_THREADS
	.align		4
.L_160:
        /*0030*/ 	.byte	0x04, 0x05
        /*0032*/ 	.short	(.L_162 - .L_161)
.L_161:
        /*0034*/ 	.word	0x00000100
        /*0038*/ 	.word	0x00000001
        /*003c*/ 	.word	0x00000001


	//----- nvinfo : EIATTR_CBANK_PARAM_SIZE
	.align		4
.L_162:
        /*0040*/ 	.byte	0x03, 0x19
        /*0042*/ 	.short	0x0418


	//----- nvinfo : EIATTR_PARAM_CBANK
	.align		4
        /*0044*/ 	.byte	0x04, 0x0a
        /*0046*/ 	.short	(.L_164 - .L_163)
	.align		4
.L_163:
        /*0048*/ 	.word	index@(.nv.constant0._ZN7cutlass13device_kernelIN5flash19enable_sm80_to_sm89INS1_16FlashAttnFwdSm80INS1_25CollectiveMainloopFwdSm80ILi8ELi1ELb1EN4cute5tupleIJNS5_1CILi128EEENS7_ILi48EEENS7_ILi256EEEEEELi256ENS_6half_tEfNS_4arch4Sm80ELb0ELb1ELb1ELb0ELb1ELb0ELb1ELb1EEENS1_21CollectiveEpilogueFwdINS6_IJS8_SA_S9_EEENS6_IJNS7_ILi1EEESI_SI_EEESC_SE_Li256ELb0ELb1ELb1ELb0EEENS1_19SingleTileSchedulerILb0ELb1ELb1ELi128EEEEEEEEEvNT_6ParamsE)
        /*004c*/ 	.short	0x0380
        /*004e*/ 	.short	0x0418


	//----- nvinfo : EIATTR_SW_WAR
	.align		4
.L_164:
        /*0050*/ 	.byte	0x04, 0x36
        /*0052*/ 	.short	(.L_166 - .L_165)
.L_165:
        /*0054*/ 	.word	0x00000008
.L_166:


//--------------------- .nv.info._ZN7cutlass13device_kernelIN5flash19enable_sm80_to_sm89INS1_16FlashAttnFwdSm80INS1_25CollectiveMainloopFwdSm80ILi8ELi1ELb1EN4cute5tupleIJNS5_1CILi128EEENS7_ILi48EEENS7_ILi256EEEEEELi256ENS_6half_tEfNS_4arch4Sm80ELb0ELb1ELb1ELb1ELb1ELb0ELb1ELb1EEENS1_21CollectiveEpilogueFwdINS6_IJS8_SA_S9_EEENS6_IJNS7_ILi1EEESI_SI_EEESC_SE_Li256ELb1ELb1ELb1ELb0EEENS1_36VarlenDynamicPersistentTileSchedulerILi128ELi48ELi256ELi256ELb1ELb1ELb0ELb1ELb0ELb1EEEEEEEEEvNT_6ParamsE --------------------------
	.section	.nv.info._ZN7cutlass13device_kernelIN5flash19enable_sm80_to_sm89INS1_16FlashAttnFwdSm80INS1_25CollectiveMainloopFwdSm80ILi8ELi1ELb1EN4cute5tupleIJNS5_1CILi128EEENS7_ILi48EEENS7_ILi256EEEEEELi256ENS_6half_tEfNS_4arch4Sm80ELb0ELb1ELb1ELb1ELb1ELb0ELb1ELb1EEENS1_21CollectiveEpilogueFwdINS6_IJS8_SA_S9_EEENS6_IJNS7_ILi1EEESI_SI_EEESC_SE_Li256ELb1ELb1ELb1ELb0EEENS1_36VarlenDynamicPersistentTileSchedulerILi128ELi48ELi256ELi256ELb1ELb1ELb0ELb1ELb0ELb1EEEEEEEEEvNT_6ParamsE,"",@"SHT_CUDA_INFO"
	.sectionflags	@""
	.align	4


	//----- nvinfo : EIATTR_CUDA_API_VERSION
	.align		4
        /*0000*/ 	.byte	0x04, 0x37
        /*0002*/ 	.short	(.L_168 - .L_167)
.L_167:
        /*0004*/ 	.word	0x00000082


	//----- nvinfo : EIATTR_KPARAM_INFO
	.align		4
.L_168:
        /*0008*/ 	.byte	0x04, 0x17
        /*000a*/ 	.short	(.L_170 - .L_169)
.L_169:
        /*000c*/ 	.word	0x00000000
        /*0010*/ 	.short	0x0000
        /*0012*/ 	.short	0x0000
        /*0014*/ 	.byte	0x00, 0xf0, 0xe1, 0x10


	//----- nvinfo : EIATTR_SPARSE_MMA_MASK
	.align		4
.L_170:
        /*0018*/ 	.byte	0x03, 0x50
        /*001a*/ 	.short	0x0000


	//----- nvinfo : EIATTR_MAXREG_COUNT
	.align		4
        /*001c*/ 	.byte	0x03, 0x1b
        /*001e*/ 	.short	0x00ff


	//----- nvinfo : EIATTR_MERCURY_ISA_VERSION
	.align		4
        /*0020*/ 	.byte	0x03, 0x5f
        /*0022*/ 	.short	0x0101


	//----- nvinfo : EIATTR_VRC_CTA_INIT_COUNT
	.align		4
        /*0024*/ 	.byte	0x02, 0x4a
	.zero		1
	.zero		1


	//----- nvinfo : EIATTR_EXIT_INSTR_OFFSETS
	.align		4
        /*0028*/ 	.byte	0x04, 0x1c
        /*002a*/ 	.short	(.L_172 - .L_171)


	//   ....[0]....
.L_171:
        /*002c*/ 	.word	0x00000010


	//----- nvinfo : EIATTR_MAX_THREADS
	.align		4
.L_172:
        /*0030*/ 	.byte	0x04, 0x05
        /*0032*/ 	.short	(.L_174 - .L_173)
.L_173:
        /*0034*/ 	.word	0x00000100
        /*0038*/ 	.word	0x00000001
        /*003c*/ 	.word	0x00000001


	//----- nvinfo : EIATTR_CBANK_PARAM_SIZE
	.align		4
.L_174:
        /*0040*/ 	.byte	0x03, 0x19
        /*0042*/ 	.short	0x0438


	//----- nvinfo : EIATTR_PARAM_CBANK
	.align		4
        /*0044*/ 	.byte	0x04, 0x0a
        /*0046*/ 	.short	(.L_176 - .L_175)
	.align		4
.L_175:
        /*0048*/ 	.word	index@(.nv.constant0._ZN7cutlass13device_kernelIN5flash19enable_sm80_to_sm89INS1_16FlashAttnFwdSm80INS1_25CollectiveMainloopFwdSm80ILi8ELi1ELb1EN4cute5tupleIJNS5_1CILi128EEENS7_ILi48EEENS7_ILi256EEEEEELi256ENS_6half_tEfNS_4arch4Sm80ELb0ELb1ELb1ELb1ELb1ELb0ELb1ELb1EEENS1_21CollectiveEpilogueFwdINS6_IJS8_SA_S9_EEENS6_IJNS7_ILi1EEESI_SI_EEESC_SE_Li256ELb1ELb1ELb1ELb0EEENS1_36VarlenDynamicPersistentTileSchedulerILi128ELi48ELi256ELi256ELb1ELb1ELb0ELb1ELb0ELb1EEEEEEEEEvNT_6ParamsE)
        /*004c*/ 	.short	0x0380
        /*004e*/ 	.short	0x0438


	//----- nvinfo : EIATTR_SW_WAR
	.align		4
.L_176:
        /*0050*/ 	.byte	0x04, 0x36
        /*0052*/ 	.short	(.L_178 - .L_177)
.L_177:
        /*0054*/ 	.word	0x00000008
.L_178:


//--------------------- .nv.info._ZN7cutlass13device_kernelIN5flash19enable_sm80_to_sm89INS1_16FlashAttnFwdSm80INS1_25CollectiveMainloopFwdSm80ILi8ELi1ELb0EN4cute5tupleIJNS5_1CILi128EEENS7_ILi32EEENS7_ILi256EEEEEELi256ENS_6half_tEfNS_4arch4Sm80ELb0ELb1ELb1ELb1ELb1ELb1ELb1ELb1EEENS1_21CollectiveEpilogueFwdINS6_IJS8_SA_S9_EEENS6_IJNS7_ILi1EEESI_SI_EEESC_SE_Li256ELb1ELb1ELb1ELb0EEENS1_36VarlenDynamicPersistentTileSchedulerILi128ELi32ELi256ELi256ELb1ELb1ELb0ELb1ELb0ELb1EEEEEEEEEvNT_6ParamsE --------------------------
	.section	.nv.info._ZN7cutlass13device_kernelIN5flash19enable_sm80_to_sm89INS1_16FlashAttnFwdSm80INS1_25CollectiveMainloopFwdSm80ILi8ELi1ELb0EN4cute5tupleIJNS5_1CILi128EEENS7_ILi32EEENS7_ILi256EEEEEELi256ENS_6half_tEfNS_4arch4Sm80ELb0ELb1ELb1ELb1ELb1ELb1ELb1ELb1EEENS1_21CollectiveEpilogueFwdINS6_IJS8_SA_S9_EEENS6_IJNS7_ILi1EEESI_SI_EEESC_SE_Li256ELb1ELb1ELb1ELb0EEENS1_36VarlenDynamicPersistentTileSchedulerILi128ELi32ELi256ELi256ELb1ELb1ELb0ELb1ELb0ELb1EEEEEEEEEvNT_6ParamsE,"",@"SHT_CUDA_INFO"
	.sectionflags	@""
	.align	4


	//----- nvinfo : EIATTR_CUDA_API_VERSION
	.align		4
        /*0000*/ 	.byte	0x04, 0x37
        /*0002*/ 	.short	(.L_180 - .L_179)
.L_179:
        /*0004*/ 	.word	0x00000082


	//----- nvinfo : EIATTR_KPARAM_INFO
	.align		4
.L_180:
        /*0008*/ 	.byte	0x04, 0x17
        /*000a*/ 	.short	(.L_182 - .L_181)
.L_181:
        /*000c*/ 	.word	0x00000000
        /*0010*/ 	.short	0x0000
        /*0012*/ 	.short	0x0000
        /*0014*/ 	.byte	0x00, 0xf0, 0xe1, 0x10


	//----- nvinfo : EIATTR_SPARSE_MMA_MASK
	.align		4
.L_182:
        /*0018*/ 	.byte	0x03, 0x50
        /*001a*/ 	.short	0x0000


	//----- nvinfo : EIATTR_MAXREG_COUNT
	.align		4
        /*001c*/ 	.byte	0x03, 0x1b
        /*001e*/ 	.short	0x00ff


	//----- nvinfo : EIATTR_MERCURY_ISA_VERSION
	.align		4
        /*0020*/ 	.byte	0x03, 0x5f
        /*0022*/ 	.short	0x0101


	//----- nvinfo : EIATTR_VRC_CTA_INIT_COUNT
	.align		4
        /*0024*/ 	.byte	0x02, 0x4a
	.zero		1
	.zero		1


	//----- nvinfo : EIATTR_EXIT_INSTR_OFFSETS
	.align		4
        /*0028*/ 	.byte	0x04, 0x1c
        /*002a*/ 	.short	(.L_184 - .L_183)


	//   ....[0]....
.L_183:
        /*002c*/ 	.word	0x00000010


	//----- nvinfo : EIATTR_MAX_THREADS
	.align		4
.L_184:
        /*0030*/ 	.byte	0x04, 0x05
        /*0032*/ 	.short	(.L_186 - .L_185)
.L_185:
        /*0034*/ 	.word	0x00000100
        /*0038*/ 	.word	0x00000001
        /*003c*/ 	.word	0x00000001


	//----- nvinfo : EIATTR_CBANK_PARAM_SIZE
	.align		4
.L_186:
        /*0040*/ 	.byte	0x03, 0x19
        /*0042*/ 	.short	0x0438


	//----- nvinfo : EIATTR_PARAM_CBANK
	.align		4
        /*0044*/ 	.byte	0x04, 0x0a
        /*0046*/ 	.short	(.L_188 - .L_187)
	.align		4
.L_187:
        /*0048*/ 	.word	index@(.nv.constant0._ZN7cutlass13device_kernelIN5flash19enable_sm80_to_sm89INS1_16FlashAttnFwdSm80INS1_25CollectiveMainloopFwdSm80ILi8ELi1ELb0EN4cute5tupleIJNS5_1CILi128EEENS7_ILi32EEENS7_ILi256EEEEEELi256ENS_6half_tEfNS_4arch4Sm80ELb0ELb1ELb1ELb1ELb1ELb1ELb1ELb1EEENS1_21CollectiveEpilogueFwdINS6_IJS8_SA_S9_EEENS6_IJNS7_ILi1EEESI_SI_EEESC_SE_Li256ELb1ELb1ELb1ELb0EEENS1_36VarlenDynamicPersistentTileSchedulerILi128ELi32ELi256ELi256ELb1ELb1ELb0ELb1ELb0ELb1EEEEEEEEEvNT_6ParamsE)
        /*004c*/ 	.short	0x0380
        /*004e*/ 	.short	0x0438


	//----- nvinfo : EIATTR_SW_WAR
	.align		4
.L_188:
        /*0050*/ 	.byte	0x04, 0x36
        /*0052*/ 	.short	(.L_190 - .L_189)
.L_189:
        /*0054*/ 	.word	0x00000008
.L_190:


//--------------------- .nv.info._ZN7cutlass13device_kernelIN5flash19enable_sm80_to_sm89INS1_16FlashAttnFwdSm80INS1_25CollectiveMainloopFwdSm80ILi8ELi1ELb1EN4cute5tupleIJNS5_1CILi128EEENS7_ILi64EEENS7_ILi256EEEEEELi256ENS_6half_tEfNS_4arch4Sm80ELb1ELb0ELb1ELb0ELb1ELb0ELb1ELb1EEENS1_21CollectiveEpilogueFwdINS6_IJS8_SA_S9_EEENS6_IJNS7_ILi1EEESI_SI_EEESC_SE_Li256ELb0ELb1ELb1ELb0EEENS1_30DynamicPersistentTileSchedulerILi256ELi256ELb1ELb1ELb0EEEEEEEEEvNT_6ParamsE --------------------------
	.section	.nv.info._ZN7cutlass13device_kernelIN5flash19enable_sm80_to_sm89INS1_16FlashAttnFwdSm80INS1_25CollectiveMainloopFwdSm80ILi8ELi1ELb1EN4cute5tupleIJNS5_1CILi128EEENS7_ILi64EEENS7_ILi256EEEEEELi256ENS_6half_tEfNS_4arch4Sm80ELb1ELb0ELb1ELb0ELb1ELb0ELb1ELb1EEENS1_21CollectiveEpilogueFwdINS6_IJS8_SA_S9_EEENS6_IJNS7_ILi1EEESI_SI_EEESC_SE_Li256ELb0ELb1ELb1ELb0EEENS1_30DynamicPersistentTileSchedulerILi256ELi256ELb1ELb1ELb0EEEEEEEEEvNT_6ParamsE,"",@"SHT_CUDA_INFO"
	.sectionflags	@""
	.align	4


	//----- nvinfo : EIATTR_CUDA_API_VERSION
	.align		4
        /*0000*/ 	.byte	0x04, 0x37
        /*0002*/ 	.short	(.L_192 - .L_191)
.L_191:
        /*0004*/ 	.word	0x00000082


	//----- nvinfo : EIATTR_KPARAM_INFO
	.align		4
.L_192:
        /*0008*/ 	.byte	0x04, 0x17
        /*000a*/ 	.short	(.L_194 - .L_193)
.L_193:
        /*000c*/ 	.word	0x00000000
        /*0010*/ 	.short	0x0000
        /*0012*/ 	.short	0x0000
        /*0014*/ 	.byte	0x00, 0xf0, 0xa1, 0x10


	//----- nvinfo : EIATTR_SPARSE_MMA_MASK
	.align		4
.L_194:
        /*0018*/ 	.byte	0x03, 0x50
        /*001a*/ 	.short	0x0000


	//----- nvinfo : EIATTR_MAXREG_COUNT
	.align		4
        /*001c*/ 	.byte	0x03, 0x1b
        /*001e*/ 	.short	0x00ff


	//----- nvinfo : EIATTR_MERCURY_ISA_VERSION
	.align		4
        /*0020*/ 	.byte	0x03, 0x5f
        /*0022*/ 	.short	0x0101


	//----- nvinfo : EIATTR_VRC_CTA_INIT_COUNT
	.align		4
        /*0024*/ 	.byte	0x02, 0x4a
	.zero		1
	.zero		1


	//----- nvinfo : EIATTR_EXIT_INSTR_OFFSETS
	.align		4
        /*0028*/ 	.byte	0x04, 0x1c
        /*002a*/ 	.short	(.L_196 - .L_195)


	//   ....[0]....
.L_195:
        /*002c*/ 	.word	0x00000010


	//----- nvinfo : EIATTR_MAX_THREADS
	.align		4
.L_196:
        /*0030*/ 	.byte	0x04, 0x05
        /*0032*/ 	.short	(.L_198 - .L_197)
.L_197:
        /*0034*/ 	.word	0x00000100
        /*0038*/ 	.word	0x00000001
        /*003c*/ 	.word	0x00000001


	//----- nvinfo : EIATTR_CBANK_PARAM_SIZE
	.align		4
.L_198:
        /*0040*/ 	.byte	0x03, 0x19
        /*0042*/ 	.short	0x0428


	//----- nvinfo : EIATTR_PARAM_CBANK
	.align		4
        /*0044*/ 	.byte	0x04, 0x0a
        /*0046*/ 	.short	(.L_200 - .L_199)
	.align		4
.L_199:
        /*0048*/ 	.word	index@(.nv.constant0._ZN7cutlass13device_kernelIN5flash19enable_sm80_to_sm89INS1_16FlashAttnFwdSm80INS1_25CollectiveMainloopFwdSm80ILi8ELi1ELb1EN4cute5tupleIJNS5_1CILi128EEENS7_ILi64EEENS7_ILi256EEEEEELi256ENS_6half_tEfNS_4arch4Sm80ELb1ELb0ELb1ELb0ELb1ELb0ELb1ELb1EEENS1_21CollectiveEpilogueFwdINS6_IJS8_SA_S9_EEENS6_IJNS7_ILi1EEESI_SI_EEESC_SE_Li256ELb0ELb1ELb1ELb0EEENS1_30DynamicPersistentTileSchedulerILi256ELi256ELb1ELb1ELb0EEEEEEEEEvNT_6ParamsE)
        /*004c*/ 	.short	0x0380
        /*004e*/ 	.short	0x0428


	//----- nvinfo : EIATTR_SW_WAR
	.align		4
.L_200:
        /*0050*/ 	.byte	0x04, 0x36
        /*0052*/ 	.short	(.L_202 - .L_201)
.L_201:
        /*0054*/ 	.word	0x00000008
.L_202:


//--------------------- .nv.info._ZN7cutlass13device_kernelIN5flash19enable_sm80_to_sm89INS1_16FlashAttnFwdSm80INS1_25CollectiveMainloopFwdSm80ILi8ELi1ELb1EN4cute5tupleIJNS5_1CILi128EEENS7_ILi48EEENS7_ILi256EEEEEELi256ENS_6half_tEfNS_4arch4Sm80ELb1ELb0ELb1ELb1ELb1ELb0ELb1ELb1EEENS1_21CollectiveEpilogueFwdINS6_IJS8_SA_S9_EEENS6_IJNS7_ILi1EEESI_SI_EEESC_SE_Li256ELb1ELb1ELb1ELb0EEENS1_36VarlenDynamicPersistentTileSchedulerILi128ELi48ELi256ELi256ELb1ELb1ELb0ELb1ELb1ELb1EEEEEEEEEvNT_6ParamsE --------------------------
	.section	.nv.info._ZN7cutlass13device_kernelIN5flash19enable_sm80_to_sm89INS1_16FlashAttnFwdSm80INS1_25CollectiveMainloopFwdSm80ILi8ELi1ELb1EN4cute5tupleIJNS5_1CILi128EEENS7_ILi48EEENS7_ILi256EEEEEELi256ENS_6half_tEfNS_4arch4Sm80ELb1ELb0ELb1ELb1ELb1ELb0ELb1ELb1EEENS1_21CollectiveEpilogueFwdINS6_IJS8_SA_S9_EEENS6_IJNS7_ILi1EEESI_SI_EEESC_SE_Li256ELb1ELb1ELb1ELb0EEENS1_36VarlenDynamicPersistentTileSchedulerILi128ELi48ELi256ELi256ELb1ELb1ELb0ELb1ELb1ELb1EEEEEEEEEvNT_6ParamsE,"",@"SHT_CUDA_INFO"
	.sectionflags	@""
	.align	4


	//----- nvinfo : EIATTR_CUDA_API_VERSION
	.align		4
        /*0000*/ 	.byte	0x04, 0x37
        /*0002*/ 	.short	(.L_204 - .L_203)
.L_203:
        /*0004*/ 	.word	0x00000082


	//----- nvinfo : EIATTR_KPARAM_INFO
	.align		4
.L_204:
        /*0008*/ 	.byte	0x04, 0x17
        /*000a*/ 	.short	(.L_206 - .L_205)
.L_205:
        /*000c*/ 	.word	0x00000000
        /*0010*/ 	.short	0x0000
        /*0012*/ 	.short	0x0000
        /*0014*/ 	.byte	0x00, 0xf0, 0xe1, 0x10


	//----- nvinfo : EIATTR_SPARSE_MMA_MASK
	.align		4
.L_206:
        /*0018*/ 	.byte	0x03, 0x50
        /*001a*/ 	.short	0x0000


	//----- nvinfo : EIATTR_MAXREG_COUNT
	.align		4
        /*001c*/ 	.byte	0x03, 0x1b
        /*001e*/ 	.short	0x00ff


	//----- nvinfo : EIATTR_MERCURY_ISA_VERSION
	.align		4
        /*0020*/ 	.byte	0x03, 0x5f
        /*0022*/ 	.short	0x0101


	//----- nvinfo : EIATTR_VRC_CTA_INIT_COUNT
	.align		4
        /*0024*/ 	.byte	0x02, 0x4a
	.zero		1
	.zero		1


	//----- nvinfo : EIATTR_EXIT_INSTR_OFFSETS
	.align		4
        /*0028*/ 	.byte	0x04, 0x1c
        /*002a*/ 	.short	(.L_208 - .L_207)


	//   ....[0]....
.L_207:
        /*002c*/ 	.word	0x00000010


	//----- nvinfo : EIATTR_MAX_THREADS
	.align		4
.L_208:
        /*0030*/ 	.byte	0x04, 0x05
        /*0032*/ 	.short	(.L_210 - .L_209)
.L_209:
        /*0034*/ 	.word	0x00000100
        /*0038*/ 	.word	0x00000001
        /*003c*/ 	.word	0x00000001


	//----- nvinfo : EIATTR_CBANK_PARAM_SIZE
	.align		4
.L_210:
        /*0040*/ 	.byte	0x03, 0x19
        /*0042*/ 	.short	0x0438


	//----- nvinfo : EIATTR_PARAM_CBANK
	.align		4
        /*0044*/ 	.byte	0x04, 0x0a
        /*0046*/ 	.short	(.L_212 - .L_211)
	.align		4
.L_211:
        /*0048*/ 	.word	index@(.nv.constant0._ZN7cutlass13device_kernelIN5flash19enable_sm80_to_sm89INS1_16FlashAttnFwdSm80INS1_25CollectiveMainloopFwdSm80ILi8ELi1ELb1EN4cute5tupleIJNS5_1CILi128EEENS7_ILi48EEENS7_ILi256EEEEEELi256ENS_6half_tEfNS_4arch4Sm80ELb1ELb0ELb1ELb1ELb1ELb0ELb1ELb1EEENS1_21CollectiveEpilogueFwdINS6_IJS8_SA_S9_EEENS6_IJNS7_ILi1EEESI_SI_EEESC_SE_Li256ELb1ELb1ELb1ELb0EEENS1_36VarlenDynamicPersistentTileSchedulerILi128ELi48ELi256ELi256ELb1ELb1ELb0ELb1ELb1ELb1EEEEEEEEEvNT_6ParamsE)
        /*004c*/ 	.short	0x0380
        /*004e*/ 	.short	0x0438


	//----- nvinfo : EIATTR_SW_WAR
	.align		4
.L_212:
        /*0050*/ 	.byte	0x04, 0x36
        /*0052*/ 	.short	(.L_214 - .L_213)
.L_213:
        /*0054*/ 	.word	0x00000008
.L_214:


//--------------------- .nv.info._ZN7cutlass13device_kernelIN5flash19enable_sm80_to_sm89INS1_16FlashAttnFwdSm80INS1_25CollectiveMainloopFwdSm80ILi8ELi1ELb0EN4cute5tupleIJNS5_1CILi128EEENS7_ILi32EEENS7_ILi256EEEEEELi256ENS_6half_tEfNS_4arch4Sm80ELb1ELb0ELb1ELb1ELb1ELb1ELb1ELb1EEENS1_21CollectiveEpilogueFwdINS6_IJS8_SA_S9_EEENS6_IJNS7_ILi1EEESI_SI_EEESC_SE_Li256ELb1ELb1ELb1ELb0EEENS1_36VarlenDynamicPersistentTileSchedulerILi128ELi32ELi256ELi256ELb1ELb1ELb0ELb1ELb1ELb1EEEEEEEEEvNT_6ParamsE --------------------------
	.section	.nv.info._ZN7cutlass13device_kernelIN5flash19enable_sm80_to_sm89INS1_16FlashAttnFwdSm80INS1_25CollectiveMainloopFwdSm80ILi8ELi1ELb0EN4cute5tupleIJNS5_1CILi128EEENS7_ILi32EEENS7_ILi256EEEEEELi256ENS_6half_tEfNS_4arch4Sm80ELb1ELb0ELb1ELb1ELb1ELb1ELb1ELb1EEENS1_21CollectiveEpilogueFwdINS6_IJS8_SA_S9_EEENS6_IJNS7_ILi1EEESI_SI_EEESC_SE_Li256ELb1ELb1ELb1ELb0EEENS1_36VarlenDynamicPersistentTileSchedulerILi128ELi32ELi256ELi256ELb1ELb1ELb0ELb1ELb1ELb1EEEEEEEEEvNT_6ParamsE,"",@"SHT_CUDA_INFO"
	.sectionflags	@""
	.align	4


	//----- nvinfo : EIATTR_CUDA_API_VERSION
	.align		4
        /*0000*/ 	.byte	0x04, 0x37
        /*0002*/ 	.short	(.L_216 - .L_215)
.L_215:
        /*0004*/ 	.word	0x00000082


	//----- nvinfo : EIATTR_KPARAM_INFO
	.align		4
.L_216:
        /*0008*/ 	.byte	0x04, 0x17
        /*000a*/ 	.short	(.L_218 - .L_217)
.L_217:
        /*000c*/ 	.word	0x00000000
        /*0010*/ 	.short	0x0000
        /*0012*/ 	.short	0x0000
        /*0014*/ 	.byte	0x00, 0xf0, 0xe1, 0x10


	//----- nvinfo : EIATTR_SPARSE_MMA_MASK
	.align		4
.L_218:
        /*0018*/ 	.byte	0x03, 0x50
        /*001a*/ 	.short	0x0000


	//----- nvinfo : EIATTR_MAXREG_COUNT
	.align		4
        /*001c*/ 	.byte	0x03, 0x1b
        /*001e*/ 	.short	0x00ff


	//----- nvinfo : EIATTR_MERCURY_ISA_VERSION
	.align		4
        /*0020*/ 	.byte	0x03, 0x5f
        /*0022*/ 	.short	0x0101


	//----- nvinfo : EIATTR_VRC_CTA_INIT_COUNT
	.align		4
        /*0024*/ 	.byte	0x02, 0x4a
	.zero		1
	.zero		1


	//----- nvinfo : EIATTR_EXIT_INSTR_OFFSETS
	.align		4
        /*0028*/ 	.byte	0x04, 0x1c
        /*002a*/ 	.short	(.L_220 - .L_219)


	//   ....[0]....
.L_219:
        /*002c*/ 	.word	0x00000010


	//----- nvinfo : EIATTR_MAX_THREADS
	.align		4
.L_220:
        /*0030*/ 	.byte	0x04, 0x05
        /*0032*/ 	.short	(.L_222 - .L_221)
.L_221:
        /*0034*/ 	.word	0x00000100
        /*0038*/ 	.word	0x00000001
        /*003c*/ 	.word	0x00000001


	//----- nvinfo : EIATTR_CBANK_PARAM_SIZE
	.align		4
.L_222:
        /*0040*/ 	.byte	0x03, 0x19
        /*0042*/ 	.short	0x0438


	//----- nvinfo : EIATTR_PARAM_CBANK
	.align		4
        /*0044*/ 	.byte	0x04, 0x0a
        /*0046*/ 	.short	(.L_224 - .L_223)
	.align		4
.L_223:
        /*0048*/ 	.word	index@(.nv.constant0._ZN7cutlass13device_kernelIN5flash19enable_sm80_to_sm89INS1_16FlashAttnFwdSm80INS1_25CollectiveMainloopFwdSm80ILi8ELi1ELb0EN4cute5tupleIJNS5_1CILi128EEENS7_ILi32EEENS7_ILi256EEEEEELi256ENS_6half_tEfNS_4arch4Sm80ELb1ELb0ELb1ELb1ELb1ELb1ELb1ELb1EEENS1_21CollectiveEpilogueFwdINS6_IJS8_SA_S9_EEENS6_IJNS7_ILi1EEESI_SI_EEESC_SE_Li256ELb1ELb1ELb1ELb0EEENS1_36VarlenDynamicPersistentTileSchedulerILi128ELi32ELi256ELi256ELb1ELb1ELb0ELb1ELb1ELb1EEEEEEEEEvNT_6ParamsE)
        /*004c*/ 	.short	0x0380
        /*004e*/ 	.short	0x0438


	//----- nvinfo : EIATTR_SW_WAR
	.align		4
.L_224:
        /*0050*/ 	.byte	0x04, 0x36
        /*0052*/ 	.short	(.L_226 - .L_225)
.L_225:
        /*0054*/ 	.word	0x00000008
.L_226:


//--------------------- .nv.info._ZN7cutlass13device_kernelIN5flash19enable_sm80_to_sm89INS1_16FlashAttnFwdSm80INS1_25CollectiveMainloopFwdSm80ILi8ELi1ELb0EN4cute5tupleIJNS5_1CILi128EEENS7_ILi96EEENS7_ILi256EEEEEELi256ENS_6half_tEfNS_4arch4Sm80ELb0ELb0ELb1ELb0ELb1ELb0ELb1ELb1EEENS1_21CollectiveEpilogueFwdINS6_IJS8_SA_S9_EEENS6_IJNS7_ILi1EEESI_SI_EEESC_SE_Li256ELb0ELb1ELb1ELb0EEENS1_19SingleTileSchedulerILb0ELb1ELb1ELi128EEEEEEEEEvNT_6ParamsE --------------------------
	.section	.nv.info._ZN7cutlass13device_kernelIN5flash19enable_sm80_to_sm89INS1_16FlashAttnFwdSm80INS1_25CollectiveMainloopFwdSm80ILi8ELi1ELb0EN4cute5tupleIJNS5_1CILi128EEENS7_ILi96EEENS7_ILi256EEEEEELi256ENS_6half_tEfNS_4arch4Sm80ELb0ELb0ELb1ELb0ELb1ELb0ELb1ELb1EEENS1_21CollectiveEpilogueFwdINS6_IJS8_SA_S9_EEENS6_IJNS7_ILi1EEESI_SI_EEESC_SE_Li256ELb0ELb1ELb1ELb0EEENS1_19SingleTileSchedulerILb0ELb1ELb1ELi128EEEEEEEEEvNT_6ParamsE,"",@"SHT_CUDA_INFO"
	.sectionflags	@""
	.align	4


	//----- nvinfo : EIATTR_CUDA_API_VERSION
	.align		4
        /*0000*/ 	.byte	0x04, 0x37
        /*0002*/ 	.short	(.L_228 - .L_227)
.L_227:
        /*0004*/ 	.word	0x00000082


	//----- nvinfo : EIATTR_KPARAM_INFO
	.align		4
.L_228:
        /*0008*/ 	.byte	0x04, 0x17
        /*000a*/ 	.short	(.L_230 - .L_229)
.L_229:
        /*000c*/ 	.word	0x00000000
        /*0010*/ 	.short	0x0000
        /*0012*/ 	.short	0x0000
        /*0014*/ 	.byte	0x00, 0xf0, 0x61, 0x10


	//----- nvinfo : EIATTR_SPARSE_MMA_MASK
	.align		4
.L_230:
        /*0018*/ 	.byte	0x03, 0x50
        /*001a*/ 	.short	0x0000


	//----- nvinfo : EIATTR_MAXREG_COUNT
	.align		4
        /*001c*/ 	.byte	0x03, 0x1b
        /*001e*/ 	.short	0x00ff


	//----- nvinfo : EIATTR_MERCURY_ISA_VERSION
	.align		4
        /*0020*/ 	.byte	0x03, 0x5f
        /*0022*/ 	.short	0x0101


	//----- nvinfo : EIATTR_VRC_CTA_INIT_COUNT
	.align		4
        /*0024*/ 	.byte	0x02, 0x4a
	.zero		1
	.zero		1


	//----- nvinfo : EIATTR_EXIT_INSTR_OFFSETS
	.align		4
        /*0028*/ 	.byte	0x04, 0x1c
        /*002a*/ 	.short	(.L_232 - .L_231)


	//   ....[0]....
.L_231:
        /*002c*/ 	.word	0x00000010


	//----- nvinfo : EIATTR_MAX_THREADS
	.align		4
.L_232:
        /*0030*/ 	.byte	0x04, 0x05
        /*0032*/ 	.short	(.L_234 - .L_233)
.L_233:
        /*0034*/ 	.word	0x00000100
        /*0038*/ 	.word	0x00000001
        /*003c*/ 	.word	0x00000001


	//----- nvinfo : EIATTR_CBANK_PARAM_SIZE
	.align		4
.L_234:
        /*0040*/ 	.byte	0x03, 0x19
        /*0042*/ 	.short	0x0418


	//----- nvinfo : EIATTR_PARAM_CBANK
	.align		4
        /*0044*/ 	.byte	0x04, 0x0a
        /*0046*/ 	.short	(.L_236 - .L_235)
	.align		4
.L_235:
        /*0048*/ 	.word	index@(.nv.constant0._ZN7cutlass13device_kernelIN5flash19enable_sm80_to_sm89INS1_16FlashAttnFwdSm80INS1_25CollectiveMainloopFwdSm80ILi8ELi1ELb0EN4cute5tupleIJNS5_1CILi128EEENS7_ILi96EEENS7_ILi256EEEEEELi256ENS_6half_tEfNS_4arch4Sm80ELb0ELb0ELb1ELb0ELb1ELb0ELb1ELb1EEENS1_21CollectiveEpilogueFwdINS6_IJS8_SA_S9_EEENS6_IJNS7_ILi1EEESI_SI_EEESC_SE_Li256ELb0ELb1ELb1ELb0EEENS1_19SingleTileSchedulerILb0ELb1ELb1ELi128EEEEEEEEEvNT_6ParamsE)
        /*004c*/ 	.short	0x0380
        /*004e*/ 	.short	0x0418


	//----- nvinfo : EIATTR_SW_WAR
	.align		4
.L_236:
        /*0050*/ 	.byte	0x04, 0x36
        /*0052*/ 	.short	(.L_238 - .L_237)
.L_237:
        /*0054*/ 	.word	0x00000008
.L_238:


//--------------------- .nv.info._ZN7cutlass13device_kernelIN5flash19enable_sm80_to_sm89INS1_16FlashAttnFwdSm80INS1_25CollectiveMainloopFwdSm80ILi8ELi1ELb0EN4cute5tupleIJNS5_1CILi128EEENS7_ILi64EEENS7_ILi256EEEEEELi256ENS_6half_tEfNS_4arch4Sm80ELb0ELb0ELb1ELb1ELb1ELb0ELb1ELb1EEENS1_21CollectiveEpilogueFwdINS6_IJS8_SA_S9_EEENS6_IJNS7_ILi1EEESI_SI_EEESC_SE_Li256ELb1ELb1ELb1ELb0EEENS1_36VarlenDynamicPersistentTileSchedulerILi128ELi64ELi256ELi256ELb1ELb1ELb0ELb0ELb1ELb1EEEEEEEEEvNT_6ParamsE --------------------------
	.section	.nv.info._ZN7cutlass13device_kernelIN5flash19enable_sm80_to_sm89INS1_16FlashAttnFwdSm80INS1_25CollectiveMainloopFwdSm80ILi8ELi1ELb0EN4cute5tupleIJNS5_1CILi128EEENS7_ILi64EEENS7_ILi256EEEEEELi256ENS_6half_tEfNS_4arch4Sm80ELb0ELb0ELb1ELb1ELb1ELb0ELb1ELb1EEENS1_21CollectiveEpilogueFwdINS6_IJS8_SA_S9_EEENS6_IJNS7_ILi1EEESI_SI_EEESC_SE_Li256ELb1ELb1ELb1ELb0EEENS1_36VarlenDynamicPersistentTileSchedulerILi128ELi64ELi256ELi256ELb1ELb1ELb0ELb0ELb1ELb1EEEEEEEEEvNT_6ParamsE,"",@"SHT_CUDA_INFO"
	.sectionflags	@""
	.align	4


	//----- nvinfo : EIATTR_CUDA_API_VERSION
	.align		4
        /*0000*/ 	.byte	0x04, 0x37
        /*0002*/ 	.short	(.L_240 - .L_239)
.L_239:
        /*0004*/ 	.word	0x00000082


	//----- nvinfo : EIATTR_KPARAM_INFO
	.align		4
.L_240:
        /*0008*/ 	.byte	0x04, 0x17
        /*000a*/ 	.short	(.L_242 - .L_241)
.L_241:
        /*000c*/ 	.word	0x00000000
        /*0010*/ 	.short	0x0000
        /*0012*/ 	.short	0x0000
        /*0014*/ 	.byte	0x00, 0xf0, 0xe1, 0x10


	//----- nvinfo : EIATTR_SPARSE_MMA_MASK
	.align		4
.L_242:
        /*0018*/ 	.byte	0x03, 0x50
        /*001a*/ 	.short	0x0000


	//----- nvinfo : EIATTR_MAXREG_COUNT
	.align		4
        /*001c*/ 	.byte	0x03, 0x1b
        /*001e*/ 	.short	0x00ff


	//----- nvinfo : EIATTR_MERCURY_ISA_VERSION
	.align		4
        /*0020*/ 	.byte	0x03, 0x5f
        /*0022*/ 	.short	0x0101


	//----- nvinfo : EIATTR_VRC_CTA_INIT_COUNT
	.align		4
        /*0024*/ 	.byte	0x02, 0x4a
	.zero		1
	.zero		1


	//----- nvinfo : EIATTR_EXIT_INSTR_OFFSETS
	.align		4
        /*0028*/ 	.byte	0x04, 0x1c
        /*002a*/ 	.short	(.L_244 - .L_243)


	//   ....[0]....
.L_243:
        /*002c*/ 	.word	0x00000010


	//----- nvinfo : EIATTR_MAX_THREADS
	.align		4
.L_244:
        /*0030*/ 	.byte	0x04, 0x05
        /*0032*/ 	.short	(.L_246 - .L_245)
.L_245:
        /*0034*/ 	.word	0x00000100
        /*0038*/ 	.word	0x00000001
        /*003c*/ 	.word	0x00000001


	//----- nvinfo : EIATTR_CBANK_PARAM_SIZE
	.align		4
.L_246:
        /*0040*/ 	.byte	0x03, 0x19
        /*0042*/ 	.short	0x0438


	//----- nvinfo : EIATTR_PARAM_CBANK
	.align		4
        /*0044*/ 	.byte	0x04, 0x0a
        /*0046*/ 	.short	(.L_248 - .L_247)
	.align		4
.L_247:
        /*0048*/ 	.word	index@(.nv.constant0._ZN7cutlass13device_kernelIN5flash19enable_sm80_to_sm89INS1_16FlashAttnFwdSm80INS1_25CollectiveMainloopFwdSm80ILi8ELi1ELb0EN4cute5tupleIJNS5_1CILi128EEENS7_ILi64EEENS7_ILi256EEEEEELi256ENS_6half_tEfNS_4arch4Sm80ELb0ELb0ELb1ELb1ELb1ELb0ELb1ELb1EEENS1_21CollectiveEpilogueFwdINS6_IJS8_SA_S9_EEENS6_IJNS7_ILi1EEESI_SI_EEESC_SE_Li256ELb1ELb1ELb1ELb0EEENS1_36VarlenDynamicPersistentTileSchedulerILi128ELi64ELi256ELi256ELb1ELb1ELb0ELb0ELb1ELb1EEEEEEEEEvNT_6ParamsE)
        /*004c*/ 	.short	0x0380
        /*004e*/ 	.short	0x0438


	//----- nvinfo : EIATTR_SW_WAR
	.align		4
.L_248:
        /*0050*/ 	.byte	0x04, 0x36
        /*0052*/ 	.short	(.L_250 - .L_249)
.L_249:
        /*0054*/ 	.word	0x00000008
.L_250:


//--------------------- .nv.info._ZN7cutlass13device_kernelIN5flash19enable_sm80_to_sm89INS1_16FlashAttnFwdSm80INS1_25CollectiveMainloopFwdSm80ILi8ELi1ELb0EN4cute5tupleIJNS5_1CILi128EEENS7_ILi48EEENS7_ILi256EEEEEELi256ENS_6half_tEfNS_4arch4Sm80ELb0ELb0ELb1ELb1ELb1ELb1ELb1ELb1EEENS1_21CollectiveEpilogueFwdINS6_IJS8_SA_S9_EEENS6_IJNS7_ILi1EEESI_SI_EEESC_SE_Li256ELb1ELb1ELb1ELb0EEENS1_36VarlenDynamicPersistentTileSchedulerILi128ELi48ELi256ELi256ELb1ELb1ELb0ELb0ELb1ELb1EEEEEEEEEvNT_6ParamsE --------------------------
	.section	.nv.info._ZN7cutlass13device_kernelIN5flash19enable_sm80_to_sm89INS1_16FlashAttnFwdSm80INS1_25CollectiveMainloopFwdSm80ILi8ELi1ELb0EN4cute5tupleIJNS5_1CILi128EEENS7_ILi48EEENS7_ILi256EEEEEELi256ENS_6half_tEfNS_4arch4Sm80ELb0ELb0ELb1ELb1ELb1ELb1ELb1ELb1EEENS1_21CollectiveEpilogueFwdINS6_IJS8_SA_S9_EEENS6_IJNS7_ILi1EEESI_SI_EEESC_SE_Li256ELb1ELb1ELb1ELb0EEENS1_36VarlenDynamicPersistentTileSchedulerILi128ELi48ELi256ELi256ELb1ELb1ELb0ELb0ELb1ELb1EEEEEEEEEvNT_6ParamsE,"",@"SHT_CUDA_INFO"
	.sectionflags	@""
	.align	4


	//----- nvinfo : EIATTR_CUDA_API_VERSION
	.align		4
        /*0000*/ 	.byte	0x04, 0x37
        /*0002*/ 	.short	(.L_252 - .L_251)
.L_251:
        /*0004*/ 	.word	0x00000082


	//----- nvinfo : EIATTR_KPARAM_INFO
	.align		4
.L_252:
        /*0008*/ 	.byte	0x04, 0x17
        /*000a*/ 	.short	(.L_254 - .L_253)
.L_253:
        /*000c*/ 	.word	0x00000000
        /*0010*/ 	.short	0x0000
        /*0012*/ 	.short	0x0000
        /*0014*/ 	.byte	0x00, 0xf0, 0xe1, 0x10


	//----- nvinfo : EIATTR_SPARSE_MMA_MASK
	.align		4
.L_254:
        /*0018*/ 	.byte	0x03, 0x50
        /*001a*/ 	.short	0x0000


	//----- nvinfo : EIATTR_MAXREG_COUNT
	.align		4
        /*001c*/ 	.byte	0x03, 0x1b
        /*001e*/ 	.short	0x00ff


	//----- nvinfo : EIATTR_MERCURY_ISA_VERSION
	.align		4
        /*0020*/ 	.byte	0x03, 0x5f
        /*0022*/ 	.short	0x0101


	//----- nvinfo : EIATTR_VRC_CTA_INIT_COUNT
	.align		4
        /*0024*/ 	.byte	0x02, 0x4a
	.zero		1
	.zero		1


	//----- nvinfo : EIATTR_EXIT_INSTR_OFFSETS
	.align		4
        /*0028*/ 	.byte	0x04, 0x1c
        /*002a*/ 	.short	(.L_256 - .L_255)


	//   ....[0]....
.L_255:
        /*002c*/ 	.word	0x00000010


	//----- nvinfo : EIATTR_MAX_THREADS
	.align		4
.L_256:
        /*0030*/ 	.byte	0x04, 0x05
        /*0032*/ 	.short	(.L_258 - .L_257)
.L_257:
        /*0034*/ 	.word	0x00000100
        /*0038*/ 	.word	0x00000001
        /*003c*/ 	.word	0x00000001


	//----- nvinfo : EIATTR_CBANK_PARAM_SIZE
	.align		4
.L_258:
        /*0040*/ 	.byte	0x03, 0x19
        /*0042*/ 	.short	0x0438


	//----- nvinfo : EIATTR_PARAM_CBANK
	.align		4
        /*0044*/ 	.byte	0x04, 0x0a
        /*0046*/ 	.short	(.L_260 - .L_259)
	.align		4
.L_259:
        /*0048*/ 	.word	index@(.nv.constant0._ZN7cutlass13device_kernelIN5flash19enable_sm80_to_sm89INS1_16FlashAttnFwdSm80INS1_25CollectiveMainloopFwdSm80ILi8ELi1ELb0EN4cute5tupleIJNS5_1CILi128EEENS7_ILi48EEENS7_ILi256EEEEEELi256ENS_6half_tEfNS_4arch4Sm80ELb0ELb0ELb1ELb1ELb1ELb1ELb1ELb1EEENS1_21CollectiveEpilogueFwdINS6_IJS8_SA_S9_EEENS6_IJNS7_ILi1EEESI_SI_EEESC_SE_Li256ELb1ELb1ELb1ELb0EEENS1_36VarlenDynamicPersistentTileSchedulerILi128ELi48ELi256ELi256ELb1ELb1ELb0ELb0ELb1ELb1EEEEEEEEEvNT_6ParamsE)
        /*004c*/ 	.short	0x0380
        /*004e*/ 	.short	0x0438


	//----- nvinfo : EIATTR_SW_WAR
	.align		4
.L_260:
        /*0050*/ 	.byte	0x04, 0x36
        /*0052*/ 	.short	(.L_262 - .L_261)
.L_261:
        /*0054*/ 	.word	0x00000008
.L_262:


//--------------------- .nv.info._ZN7cutlass13device_kernelIN5flash19enable_sm80_to_sm89INS1_16FlashAttnFwdSm80INS1_25CollectiveMainloopFwdSm80ILi8ELi1ELb0EN4cute5tupleIJNS5_1CILi128EEENS7_ILi64EEENS7_ILi256EEEEEELi256ENS_6half_tEfNS_4arch4Sm80ELb0ELb1ELb1ELb0ELb1ELb0ELb1ELb1EEENS1_21CollectiveEpilogueFwdINS6_IJS8_SA_S9_EEENS6_IJNS7_ILi1EEESI_SI_EEESC_SE_Li256ELb0ELb1ELb1ELb0EEENS1_19SingleTileSchedulerILb0ELb1ELb1ELi128EEEEEEEEEvNT_6ParamsE --------------------------
	.section	.nv.info._ZN7cutlass13device_kernelIN5flash19enable_sm80_to_sm89INS1_16FlashAttnFwdSm80INS1_25CollectiveMainloopFwdSm80ILi8ELi1ELb0EN4cute5tupleIJNS5_1CILi128EEENS7_ILi64EEENS7_ILi256EEEEEELi256ENS_6half_tEfNS_4arch4Sm80ELb0ELb1ELb1ELb0ELb1ELb0ELb1ELb1EEENS1_21CollectiveEpilogueFwdINS6_IJS8_SA_S9_EEENS6_IJNS7_ILi1EEESI_SI_EEESC_SE_Li256ELb0ELb1ELb1ELb0EEENS1_19SingleTileSchedulerILb0ELb1ELb1ELi128EEEEEEEEEvNT_6ParamsE,"",@"SHT_CUDA_INFO"
	.sectionflags	@""
	.align	4


	//----- nvinfo : EIATTR_CUDA_API_VERSION
	.align		4
        /*0000*/ 	.byte	0x04, 0x37
        /*0002*/ 	.short	(.L_264 - .L_263)
.L_263:
        /*0004*/ 	.word	0x00000082


	//----- nvinfo : EIATTR_KPARAM_INFO
	.align		4
.L_264:
        /*0008*/ 	.byte	0x04, 0x17
        /*000a*/ 	.short	(.L_266 - .L_265)
.L_265:
        /*000c*/ 	.word	0x00000000
        /*0010*/ 	.short	0x0000
        /*0012*/ 	.short	0x0000
        /*0014*/ 	.byte	0x00, 0xf0, 0x61, 0x10


	//----- nvinfo : EIATTR_SPARSE_MMA_MASK
	.align		4
.L_266:
        /*0018*/ 	.byte	0x03, 0x50
        /*001a*/ 	.short	0x0000


	//----- nvinfo : EIATTR_MAXREG_COUNT
	.align		4
        /*001c*/ 	.byte	0x03, 0x1b
        /*001e*/ 	.short	0x00ff


	//----- nvinfo : EIATTR_MERCURY_ISA_VERSION
	.align		4
        /*0020*/ 	.byte	0x03, 0x5f
        /*0022*/ 	.short	0x0101


	//----- nvinfo : EIATTR_VRC_CTA_INIT_COUNT
	.align		4
        /*0024*/ 	.byte	0x02, 0x4a
	.zero		1
	.zero		1


	//----- nvinfo : EIATTR_EXIT_INSTR_OFFSETS
	.align		4
        /*0028*/ 	.byte	0x04, 0x1c
        /*002a*/ 	.short	(.L_268 - .L_267)


	//   ....[0]....
.L_267:
        /*002c*/ 	.word	0x00000010


	//----- nvinfo : EIATTR_MAX_THREADS
	.align		4
.L_268:
        /*0030*/ 	.byte	0x04, 0x05
        /*0032*/ 	.short	(.L_270 - .L_269)
.L_269:
        /*0034*/ 	.word	0x00000100
        /*0038*/ 	.word	0x00000001
        /*003c*/ 	.word	0x00000001


	//----- nvinfo : EIATTR_CBANK_PARAM_SIZE
	.align		4
.L_270:
        /*0040*/ 	.byte	0x03, 0x19
        /*0042*/ 	.short	0x0418


	//----- nvinfo : EIATTR_PARAM_CBANK
	.align		4
        /*0044*/ 	.byte	0x04, 0x0a
        /*0046*/ 	.short	(.L_272 - .L_271)
	.align		4
.L_271:
        /*0048*/ 	.word	index@(.nv.constant0._ZN7cutlass13device_kernelIN5flash19enable_sm80_to_sm89INS1_16FlashAttnFwdSm80INS1_25CollectiveMainloopFwdSm80ILi8ELi1ELb0EN4cute5tupleIJNS5_1CILi128EEENS7_ILi64EEENS7_ILi256EEEEEELi256ENS_6half_tEfNS_4arch4Sm80ELb0ELb1ELb1ELb0ELb1ELb0ELb1ELb1EEENS1_21CollectiveEpilogueFwdINS6_IJS8_SA_S9_EEENS6_IJNS7_ILi1EEESI_SI_EEESC_SE_Li256ELb0ELb1ELb1ELb0EEENS1_19SingleTileSchedulerILb0ELb1ELb1ELi128EEEEEEEEEvNT_6ParamsE)
        /*004c*/ 	.short	0x0380
        /*004e*/ 	.short	0x0418


	//----- nvinfo : EIATTR_SW_WAR
	.align		4
.L_272:
        /*0050*/ 	.byte	0x04, 0x36
        /*0052*/ 	.short	(.L_274 - .L_273)
.L_273:
        /*0054*/ 	.word	0x00000008
.L_274:


//--------------------- .nv.info._ZN7cutlass13device_kernelIN5flash19enable_sm80_to_sm89INS1_16FlashAttnFwdSm80INS1_25CollectiveMainloopFwdSm80ILi8ELi1ELb0EN4cute5tupleIJNS5_1CILi128EEENS7_ILi64EEENS7_ILi256EEEEEELi256ENS_6half_tEfNS_4arch4Sm80ELb0ELb1ELb1ELb1ELb1ELb0ELb1ELb1EEENS1_21CollectiveEpilogueFwdINS6_IJS8_SA_S9_EEENS6_IJNS7_ILi1EEESI_SI_EEESC_SE_Li256ELb1ELb1ELb1ELb0EEENS1_36VarlenDynamicPersistentTileSchedulerILi128ELi64ELi256ELi256ELb1ELb1ELb0ELb1ELb0ELb1EEEEEEEEEvNT_6ParamsE --------------------------
	.section	.nv.info._ZN7cutlass13device_kernelIN5flash19enable_sm80_to_sm89INS1_16FlashAttnFwdSm80INS1_25CollectiveMainloopFwdSm80ILi8ELi1ELb0EN4cute5tupleIJNS5_1CILi128EEENS7_ILi64EEENS7_ILi256EEEEEELi256ENS_6half_tEfNS_4arch4Sm80ELb0ELb1ELb1ELb1ELb1ELb0ELb1ELb1EEENS1_21CollectiveEpilogueFwdINS6_IJS8_SA_S9_EEENS6_IJNS7_ILi1EEESI_SI_EEESC_SE_Li256ELb1ELb1ELb1ELb0EEENS1_36VarlenDynamicPersistentTileSchedulerILi128ELi64ELi256ELi256ELb1ELb1ELb0ELb1ELb0ELb1EEEEEEEEEvNT_6ParamsE,"",@"SHT_CUDA_INFO"
	.sectionflags	@""
	.align	4


	//----- nvinfo : EIATTR_CUDA_API_VERSION
	.align		4
        /*0000*/ 	.byte	0x04, 0x37
        /*0002*/ 	.short	(.L_276 - .L_275)
.L_275:
        /*0004*/ 	.word	0x00000082


	//----- nvinfo : EIATTR_KPARAM_INFO
	.align		4
.L_276:
        /*0008*/ 	.byte	0x04, 0x17
        /*000a*/ 	.short	(.L_278 - .L_277)
.L_277:
        /*000c*/ 	.word	0x00000000
        /*0010*/ 	.short	0x0000
        /*0012*/ 	.short	0x0000
        /*0014*/ 	.byte	0x00, 0xf0, 0xe1, 0x10


	//----- nvinfo : EIATTR_SPARSE_MMA_MASK
	.align		4
.L_278:
        /*0018*/ 	.byte	0x03, 0x50
        /*001a*/ 	.short	0x0000


	//----- nvinfo : EIATTR_MAXREG_COUNT
	.align		4
        /*001c*/ 	.byte	0x03, 0x1b
        /*001e*/ 	.short	0x00ff


	//----- nvinfo : EIATTR_MERCURY_ISA_VERSION
	.align		4
        /*0020*/ 	.byte	0x03, 0x5f
        /*0022*/ 	.short	0x0101


	//----- nvinfo : EIATTR_VRC_CTA_INIT_COUNT
	.align		4
        /*0024*/ 	.byte	0x02, 0x4a
	.zero		1
	.zero		1


	//----- nvinfo : EIATTR_EXIT_INSTR_OFFSETS
	.align		4
        /*0028*/ 	.byte	0x04, 0x1c
        /*002a*/ 	.short	(.L_280 - .L_279)


	//   ....[0]....
.L_279:
        /*002c*/ 	.word	0x00000010


	//----- nvinfo : EIATTR_MAX_THREADS
	.align		4
.L_280:
        /*0030*/ 	.byte	0x04, 0x05
        /*0032*/ 	.short	(.L_282 - .L_281)
.L_281:
        /*0034*/ 	.word	0x00000100
        /*0038*/ 	.word	0x00000001
        /*003c*/ 	.word	0x00000001


	//----- nvinfo : EIATTR_CBANK_PARAM_SIZE
	.align		4
.L_282:
        /*0040*/ 	.byte	0x03, 0x19
        /*0042*/ 	.short	0x0438


	//----- nvinfo : EIATTR_PARAM_CBANK
	.align		4
        /*0044*/ 	.byte	0x04, 0x0a
        /*0046*/ 	.short	(.L_284 - .L_283)
	.align		4
.L_283:
        /*0048*/ 	.word	index@(.nv.constant0._ZN7cutlass13device_kernelIN5flash19enable_sm80_to_sm89INS1_16FlashAttnFwdSm80INS1_25CollectiveMainloopFwdSm80ILi8ELi1ELb0EN4cute5tupleIJNS5_1CILi128EEENS7_ILi64EEENS7_ILi256EEEEEELi256ENS_6half_tEfNS_4arch4Sm80ELb0ELb1ELb1ELb1ELb1ELb0ELb1ELb1EEENS1_21CollectiveEpilogueFwdINS6_IJS8_SA_S9_EEENS6_IJNS7_ILi1EEESI_SI_EEESC_SE_Li256ELb1ELb1ELb1ELb0EEENS1_36VarlenDynamicPersistentTileSchedulerILi128ELi64ELi256ELi256ELb1ELb1ELb0ELb1ELb0ELb1EEEEEEEEEvNT_6ParamsE)
        /*004c*/ 	.short	0x0380
        /*004e*/ 	.short	0x0438


	//----- nvinfo : EIATTR_SW_WAR
	.align		4
.L_284:
        /*0050*/ 	.byte	0x04, 0x36
        /*0052*/ 	.short	(.L_286 - .L_285)
.L_285:
        /*0054*/ 	.word	0x00000008
.L_286:


//--------------------- .nv.info._ZN7cutlass13device_kernelIN5flash19enable_sm80_to_sm89INS1_16FlashAttnFwdSm80INS1_25CollectiveMainloopFwdSm80ILi8ELi1ELb0EN4cute5tupleIJNS5_1CILi128EEENS7_ILi48EEENS7_ILi256EEEEEELi256ENS_6half_tEfNS_4arch4Sm80ELb0ELb1ELb1ELb1ELb1ELb1ELb1ELb1EEENS1_21CollectiveEpilogueFwdINS6_IJS8_SA_S9_EEENS6_IJNS7_ILi1EEESI_SI_EEESC_SE_Li256ELb1ELb1ELb1ELb0EEENS1_36VarlenDynamicPersistentTileSchedulerILi128ELi48ELi256ELi256ELb1ELb1ELb0ELb1ELb0ELb1EEEEEEEEEvNT_6ParamsE --------------------------
	.section	.nv.info._ZN7cutlass13device_kernelIN5flash19enable_sm80_to_sm89INS1_16FlashAttnFwdSm80INS1_25CollectiveMainloopFwdSm80ILi8ELi1ELb0EN4cute5tupleIJNS5_1CILi128EEENS7_ILi48EEENS7_ILi256EEEEEELi256ENS_6half_tEfNS_4arch4Sm80ELb0ELb1ELb1ELb1ELb1ELb1ELb1ELb1EEENS1_21CollectiveEpilogueFwdINS6_IJS8_SA_S9_EEENS6_IJNS7_ILi1EEESI_SI_EEESC_SE_Li256ELb1ELb1ELb1ELb0EEENS1_36VarlenDynamicPersistentTileSchedulerILi128ELi48ELi256ELi256ELb1ELb1ELb0ELb1ELb0ELb1EEEEEEEEEvNT_6ParamsE,"",@"SHT_CUDA_INFO"
	.sectionflags	@""
	.align	4


	//----- nvinfo : EIATTR_CUDA_API_VERSION
	.align		4
        /*0000*/ 	.byte	0x04, 0x37
        /*0002*/ 	.short	(.L_288 - .L_287)
.L_287:
        /*0004*/ 	.word	0x00000082


	//----- nvinfo : EIATTR_KPARAM_INFO
	.align		4
.L_288:
        /*0008*/ 	.byte	0x04, 0x17
        /*000a*/ 	.short	(.L_290 - .L_289)
.L_289:
        /*000c*/ 	.word	0x00000000
        /*0010*/ 	.short	0x0000
        /*0012*/ 	.short	0x0000
        /*0014*/ 	.byte	0x00, 0xf0, 0xe1, 0x10


	//----- nvinfo : EIATTR_SPARSE_MMA_MASK
	.align		4
.L_290:
        /*0018*/ 	.byte	0x03, 0x50
        /*001a*/ 	.short	0x0000


	//----- nvinfo : EIATTR_MAXREG_COUNT
	.align		4
        /*001c*/ 	.byte	0x03, 0x1b
        /*001e*/ 	.short	0x00ff


	//----- nvinfo : EIATTR_MERCURY_ISA_VERSION
	.align		4
        /*0020*/ 	.byte	0x03, 0x5f
        /*0022*/ 	.short	0x0101


	//----- nvinfo : EIATTR_VRC_CTA_INIT_COUNT
	.align		4
        /*0024*/ 	.byte	0x02, 0x4a
	.zero		1
	.zero		1


	//----- nvinfo : EIATTR_EXIT_INSTR_OFFSETS
	.align		4
        /*0028*/ 	.byte	0x04, 0x1c
        /*002a*/ 	.short	(.L_292 - .L_291)


	//   ....[0]....
.L_291:
        /*002c*/ 	.word	0x00000010


	//----- nvinfo : EIATTR_MAX_THREADS
	.align		4
.L_292:
        /*0030*/ 	.byte	0x04, 0x05
        /*0032*/ 	.short	(.L_294 - .L_293)
.L_293:
        /*0034*/ 	.word	0x00000100
        /*0038*/ 	.word	0x00000001
        /*003c*/ 	.word	0x00000001


	//----- nvinfo : EIATTR_CBANK_PARAM_SIZE
	.align		4
.L_294:
        /*0040*/ 	.byte	0x03, 0x19
        /*0042*/ 	.short	0x0438


	//----- nvinfo : EIATTR_PARAM_CBANK
	.align		4
        /*0044*/ 	.byte	0x04, 0x0a
        /*0046*/ 	.short	(.L_296 - .L_295)
	.align		4
.L_295:
        /*0048*/ 	.word	index@(.nv.constant0._ZN7cutlass13device_kernelIN5flash19enable_sm80_to_sm89INS1_16FlashAttnFwdSm80INS1_25CollectiveMainloopFwdSm80ILi8ELi1ELb0EN4cute5tupleIJNS5_1CILi128EEENS7_ILi48EEENS7_ILi256EEEEEELi256ENS_6half_tEfNS_4arch4Sm80ELb0ELb1ELb1ELb1ELb1ELb1ELb1ELb1EEENS1_21CollectiveEpilogueFwdINS6_IJS8_SA_S9_EEENS6_IJNS7_ILi1EEESI_SI_EEESC_SE_Li256ELb1ELb1ELb1ELb0EEENS1_36VarlenDynamicPersistentTileSchedulerILi128ELi48ELi256ELi256ELb1ELb1ELb0ELb1ELb0ELb1EEEEEEEEEvNT_6ParamsE)
        /*004c*/ 	.short	0x0380
        /*004e*/ 	.short	0x0438


	//----- nvinfo : EIATTR_SW_WAR
	.align		4
.L_296:
        /*0050*/ 	.byte	0x04, 0x36
        /*0052*/ 	.short	(.L_298 - .L_297)
.L_297:
        /*0054*/ 	.word	0x00000008
.L_298:


//--------------------- .nv.info._ZN7cutlass13device_kernelIN5flash19enable_sm80_to_sm89INS1_16FlashAttnFwdSm80INS1_25CollectiveMainloopFwdSm80ILi8ELi1ELb0EN4cute5tupleIJNS5_1CILi128EEENS7_ILi96EEENS7_ILi256EEEEEELi256ENS_6half_tEfNS_4arch4Sm80ELb1ELb0ELb1ELb0ELb1ELb0ELb1ELb1EEENS1_21CollectiveEpilogueFwdINS6_IJS8_SA_S9_EEENS6_IJNS7_ILi1EEESI_SI_EEESC_SE_Li256ELb0ELb1ELb1ELb0EEENS1_30DynamicPersistentTileSchedulerILi256ELi256ELb1ELb1ELb0EEEEEEEEEvNT_6ParamsE --------------------------
	.section	.nv.info._ZN7cutlass13device_kernelIN5flash19enable_sm80_to_sm89INS1_16FlashAttnFwdSm80INS1_25CollectiveMainloopFwdSm80ILi8ELi1ELb0EN4cute5tupleIJNS5_1CILi128EEENS7_ILi96EEENS7_ILi256EEEEEELi256ENS_6half_tEfNS_4arch4Sm80ELb1ELb0ELb1ELb0ELb1ELb0ELb1ELb1EEENS1_21CollectiveEpilogueFwdINS6_IJS8_SA_S9_EEENS6_IJNS7_ILi1EEESI_SI_EEESC_SE_Li256ELb0ELb1ELb1ELb0EEENS1_30DynamicPersistentTileSchedulerILi256ELi256ELb1ELb1ELb0EEEEEEEEEvNT_6ParamsE,"",@"SHT_CUDA_INFO"
	.sectionflags	@""
	.align	4


	//----- nvinfo : EIATTR_CUDA_API_VERSION
	.align		4
        /*0000*/ 	.byte	0x04, 0x37
        /*0002*/ 	.short	(.L_300 - .L_299)
.L_299:
        /*0004*/ 	.word	0x00000082


	//----- nvinfo : EIATTR_KPARAM_INFO
	.align		4
.L_300:
        /*0008*/ 	.byte	0x04, 0x17
        /*000a*/ 	.short	(.L_302 - .L_301)
.L_301:
        /*000c*/ 	.word	0x00000000
        /*0010*/ 	.short	0x0000
        /*0012*/ 	.short	0x0000
        /*0014*/ 	.byte	0x00, 0xf0, 0xa1, 0x10


	//----- nvinfo : EIATTR_SPARSE_MMA_MASK
	.align		4
.L_302:
        /*0018*/ 	.byte	0x03, 0x50
        /*001a*/ 	.short	0x0000


	//----- nvinfo : EIATTR_MAXREG_COUNT
	.align		4
        /*001c*/ 	.byte	0x03, 0x1b
        /*001e*/ 	.short	0x00ff


	//----- nvinfo : EIATTR_MERCURY_ISA_VERSION
	.align		4
        /*0020*/ 	.byte	0x03, 0x5f
        /*0022*/ 	.short	0x0101


	//----- nvinfo : EIATTR_VRC_CTA_INIT_COUNT
	.align		4
        /*0024*/ 	.byte	0x02, 0x4a
	.zero		1
	.zero		1


	//----- nvinfo : EIATTR_EXIT_INSTR_OFFSETS
	.align		4
        /*0028*/ 	.byte	0x04, 0x1c
        /*002a*/ 	.short	(.L_304 - .L_303)


	//   ....[0]....
.L_303:
        /*002c*/ 	.word	0x00000010


	//----- nvinfo : EIATTR_MAX_THREADS
	.align		4
.L_304:
        /*0030*/ 	.byte	0x04, 0x05
        /*0032*/ 	.short	(.L_306 - .L_305)
.L_305:
        /*0034*/ 	.word	0x00000100
        /*0038*/ 	.word	0x00000001
        /*003c*/ 	.word	0x00000001


	//----- nvinfo : EIATTR_CBANK_PARAM_SIZE
	.align		4
.L_306:
        /*0040*/ 	.byte	0x03, 0x19
        /*0042*/ 	.short	0x0428


	//----- nvinfo : EIATTR_PARAM_CBANK
	.align		4
        /*0044*/ 	.byte	0x04, 0x0a
        /*0046*/ 	.short	(.L_308 - .L_307)
	.align		4
.L_307:
        /*0048*/ 	.word	index@(.nv.constant0._ZN7cutlass13device_kernelIN5flash19enable_sm80_to_sm89INS1_16FlashAttnFwdSm80INS1_25CollectiveMainloopFwdSm80ILi8ELi1ELb0EN4cute5tupleIJNS5_1CILi128EEENS7_ILi96EEENS7_ILi256EEEEEELi256ENS_6half_tEfNS_4arch4Sm80ELb1ELb0ELb1ELb0ELb1ELb0ELb1ELb1EEENS1_21CollectiveEpilogueFwdINS6_IJS8_SA_S9_EEENS6_IJNS7_ILi1EEESI_SI_EEESC_SE_Li256ELb0ELb1ELb1ELb0EEENS1_30DynamicPersistentTileSchedulerILi256ELi256ELb1ELb1ELb0EEEEEEEEEvNT_6ParamsE)
        /*004c*/ 	.short	0x0380
        /*004e*/ 	.short	0x0428


	//----- nvinfo : EIATTR_SW_WAR
	.align		4
.L_308:
        /*0050*/ 	.byte	0x04, 0x36
        /*0052*/ 	.short	(.L_310 - .L_309)
.L_309:
        /*0054*/ 	.word	0x00000008
.L_310:


//--------------------- .nv.info._ZN7cutlass13device_kernelIN5flash19enable_sm80_to_sm89INS1_16FlashAttnFwdSm80INS1_25CollectiveMainloopFwdSm80ILi8ELi1ELb0EN4cute5tupleIJNS5_1CILi128EEENS7_ILi64EEENS7_ILi256EEEEEELi256ENS_6half_tEfNS_4arch4Sm80ELb1ELb0ELb1ELb1ELb1ELb0ELb1ELb1EEENS1_21CollectiveEpilogueFwdINS6_IJS8_SA_S9_EEENS6_IJNS7_ILi1EEESI_SI_EEESC_SE_Li256ELb1ELb1ELb1ELb0EEENS1_36VarlenDynamicPersistentTileSchedulerILi128ELi64ELi256ELi256ELb1ELb1ELb0ELb1ELb1ELb1EEEEEEEEEvNT_6ParamsE --------------------------
	.section	.nv.info._ZN7cutlass13device_kernelIN5flash19enable_sm80_to_sm89INS1_16FlashAttnFwdSm80INS1_25CollectiveMainloopFwdSm80ILi8ELi1ELb0EN4cute5tupleIJNS5_1CILi128EEENS7_ILi64EEENS7_ILi256EEEEEELi256ENS_6half_tEfNS_4arch4Sm80ELb1ELb0ELb1ELb1ELb1ELb0ELb1ELb1EEENS1_21CollectiveEpilogueFwdINS6_IJS8_SA_S9_EEENS6_IJNS7_ILi1EEESI_SI_EEESC_SE_Li256ELb1ELb1ELb1ELb0EEENS1_36VarlenDynamicPersistentTileSchedulerILi128ELi64ELi256ELi256ELb1ELb1ELb0ELb1ELb1ELb1EEEEEEEEEvNT_6ParamsE,"",@"SHT_CUDA_INFO"
	.sectionflags	@""
	.align	4


	//----- nvinfo : EIATTR_CUDA_API_VERSION
	.align		4
        /*0000*/ 	.byte	0x04, 0x37
        /*0002*/ 	.short	(.L_312 - .L_311)
.L_311:
        /*0004*/ 	.word	0x00000082


	//----- nvinfo : EIATTR_KPARAM_INFO
	.align		4
.L_312:
        /*0008*/ 	.byte	0x04, 0x17
        /*000a*/ 	.short	(.L_314 - .L_313)
.L_313:
        /*000c*/ 	.word	0x00000000
        /*0010*/ 	.short	0x0000
        /*0012*/ 	.short	0x0000
        /*0014*/ 	.byte	0x00, 0xf0, 0xe1, 0x10


	//----- nvinfo : EIATTR_SPARSE_MMA_MASK
	.align		4
.L_314:
        /*0018*/ 	.byte	0x03, 0x50
        /*001a*/ 	.short	0x0000


	//----- nvinfo : EIATTR_MAXREG_COUNT
	.align		4
        /*001c*/ 	.byte	0x03, 0x1b
        /*001e*/ 	.short	0x00ff


	//----- nvinfo : EIATTR_MERCURY_ISA_VERSION
	.align		4
        /*0020*/ 	.byte	0x03, 0x5f
        /*0022*/ 	.short	0x0101


	//----- nvinfo : EIATTR_VRC_CTA_INIT_COUNT
	.align		4
        /*0024*/ 	.byte	0x02, 0x4a
	.zero		1
	.zero		1


	//----- nvinfo : EIATTR_EXIT_INSTR_OFFSETS
	.align		4
        /*0028*/ 	.byte	0x04, 0x1c
        /*002a*/ 	.short	(.L_316 - .L_315)


	//   ....[0]....
.L_315:
        /*002c*/ 	.word	0x00000010


	//----- nvinfo : EIATTR_MAX_THREADS
	.align		4
.L_316:
        /*0030*/ 	.byte	0x04, 0x05
        /*0032*/ 	.short	(.L_318 - .L_317)
.L_317:
        /*0034*/ 	.word	0x00000100
        /*0038*/ 	.word	0x00000001
        /*003c*/ 	.word	0x00000001


	//----- nvinfo : EIATTR_CBANK_PARAM_SIZE
	.align		4
.L_318:
        /*0040*/ 	.byte	0x03, 0x19
        /*0042*/ 	.short	0x0438


	//----- nvinfo : EIATTR_PARAM_CBANK
	.align		4
        /*0044*/ 	.byte	0x04, 0x0a
        /*0046*/ 	.short	(.L_320 - .L_319)
	.align		4
.L_319:
        /*0048*/ 	.word	index@(.nv.constant0._ZN7cutlass13device_kernelIN5flash19enable_sm80_to_sm89INS1_16FlashAttnFwdSm80INS1_25CollectiveMainloopFwdSm80ILi8ELi1ELb0EN4cute5tupleIJNS5_1CILi128EEENS7_ILi64EEENS7_ILi256EEEEEELi256ENS_6half_tEfNS_4arch4Sm80ELb1ELb0ELb1ELb1ELb1ELb0ELb1ELb1EEENS1_21CollectiveEpilogueFwdINS6_IJS8_SA_S9_EEENS6_IJNS7_ILi1EEESI_SI_EEESC_SE_Li256ELb1ELb1ELb1ELb0EEENS1_36VarlenDynamicPersistentTileSchedulerILi128ELi64ELi256ELi256ELb1ELb1ELb0ELb1ELb1ELb1EEEEEEEEEvNT_6ParamsE)
        /*004c*/ 	.short	0x0380
        /*004e*/ 	.short	0x0438


	//----- nvinfo : EIATTR_SW_WAR
	.align		4
.L_320:
        /*0050*/ 	.byte	0x04, 0x36
        /*0052*/ 	.short	(.L_322 - .L_321)
.L_321:
        /*0054*/ 	.word	0x00000008
.L_322:


//--------------------- .nv.info._ZN7cutlass13device_kernelIN5flash19enable_sm80_to_sm89INS1_16FlashAttnFwdSm80INS1_25CollectiveMainloopFwdSm80ILi8ELi1ELb0EN4cute5tupleIJNS5_1CILi128EEENS7_ILi48EEENS7_ILi256EEEEEELi256ENS_6half_tEfNS_4arch4Sm80ELb1ELb0ELb1ELb1ELb1ELb1ELb1ELb1EEENS1_21CollectiveEpilogueFwdINS6_IJS8_SA_S9_EEENS6_IJNS7_ILi1EEESI_SI_EEESC_SE_Li256ELb1ELb1ELb1ELb0EEENS1_36VarlenDynamicPersistentTileSchedulerILi128ELi48ELi256ELi256ELb1ELb1ELb0ELb1ELb1ELb1EEEEEEEEEvNT_6ParamsE --------------------------
	.section	.nv.info._ZN7cutlass13device_kernelIN5flash19enable_sm80_to_sm89INS1_16FlashAttnFwdSm80INS1_25CollectiveMainloopFwdSm80ILi8ELi1ELb0EN4cute5tupleIJNS5_1CILi128EEENS7_ILi48EEENS7_ILi256EEEEEELi256ENS_6half_tEfNS_4arch4Sm80ELb1ELb0ELb1ELb1ELb1ELb1ELb1ELb1EEENS1_21CollectiveEpilogueFwdINS6_IJS8_SA_S9_EEENS6_IJNS7_ILi1EEESI_SI_EEESC_SE_Li256ELb1ELb1ELb1ELb0EEENS1_36VarlenDynamicPersistentTileSchedulerILi128ELi48ELi256ELi256ELb1ELb1ELb0ELb1ELb1ELb1EEEEEEEEEvNT_6ParamsE,"",@"SHT_CUDA_INFO"
	.sectionflags	@""
	.align	4


	//----- nvinfo : EIATTR_CUDA_API_VERSION
	.align		4
        /*0000*/ 	.byte	0x04, 0x37
        /*0002*/ 	.short	(.L_324 - .L_323)
.L_323:
        /*0004*/ 	.word	0x00000082


	//----- nvinfo : EIATTR_KPARAM_INFO
	.align		4
.L_324:
        /*0008*/ 	.byte	0x04, 0x17
        /*000a*/ 	.short	(.L_326 - .L_325)
.L_325:
        /*000c*/ 	.word	0x00000000
        /*0010*/ 	.short	0x0000
        /*0012*/ 	.short	0x0000
        /*0014*/ 	.byte	0x00, 0xf0, 0xe1, 0x10


	//----- nvinfo : EIATTR_SPARSE_MMA_MASK
	.align		4
.L_326:
        /*0018*/ 	.byte	0x03, 0x50
        /*001a*/ 	.short	0x0000


	//----- nvinfo : EIATTR_MAXREG_COUNT
	.align		4
        /*001c*/ 	.byte	0x03, 0x1b
        /*001e*/ 	.short	0x00ff


	//----- nvinfo : EIATTR_MERCURY_ISA_VERSION
	.align		4
        /*0020*/ 	.byte	0x03, 0x5f
        /*0022*/ 	.short	0x0101


	//----- nvinfo : EIATTR_VRC_CTA_INIT_COUNT
	.align		4
        /*0024*/ 	.byte	0x02, 0x4a
	.zero		1
	.zero		1


	//----- nvinfo : EIATTR_EXIT_INSTR_OFFSETS
	.align		4
        /*0028*/ 	.byte	0x04, 0x1c
        /*002a*/ 	.short	(.L_328 - .L_327)


	//   ....[0]....
.L_327:
        /*002c*/ 	.word	0x00000010


	//----- nvinfo : EIATTR_MAX_THREADS
	.align		4
.L_328:
        /*0030*/ 	.byte	0x04, 0x05
        /*0032*/ 	.short	(.L_330 - .L_329)
.L_329:
        /*0034*/ 	.word	0x00000100
        /*0038*/ 	.word	0x00000001
        /*003c*/ 	.word	0x00000001


	//----- nvinfo : EIATTR_CBANK_PARAM_SIZE
	.align		4
.L_330:
        /*0040*/ 	.byte	0x03, 0x19
        /*0042*/ 	.short	0x0438


	//----- nvinfo : EIATTR_PARAM_CBANK
	.align		4
        /*0044*/ 	.byte	0x04, 0x0a
        /*0046*/ 	.short	(.L_332 - .L_331)
	.align		4
.L_331:
        /*0048*/ 	.word	index@(.nv.constant0._ZN7cutlass13device_kernelIN5flash19enable_sm80_to_sm89INS1_16FlashAttnFwdSm80INS1_25CollectiveMainloopFwdSm80ILi8ELi1ELb0EN4cute5tupleIJNS5_1CILi128EEENS7_ILi48EEENS7_ILi256EEEEEELi256ENS_6half_tEfNS_4arch4Sm80ELb1ELb0ELb1ELb1ELb1ELb1ELb1ELb1EEENS1_21CollectiveEpilogueFwdINS6_IJS8_SA_S9_EEENS6_IJNS7_ILi1EEESI_SI_EEESC_SE_Li256ELb1ELb1ELb1ELb0EEENS1_36VarlenDynamicPersistentTileSchedulerILi128ELi48ELi256ELi256ELb1ELb1ELb0ELb1ELb1ELb1EEEEEEEEEvNT_6ParamsE)
        /*004c*/ 	.short	0x0380
        /*004e*/ 	.short	0x0438


	//----- nvinfo : EIATTR_SW_WAR
	.align		4
.L_332:
        /*0050*/ 	.byte	0x04, 0x36
        /*0052*/ 	.short	(.L_334 - .L_333)
.L_333:
        /*0054*/ 	.word	0x00000008
.L_334:


//--------------------- .nv.callgraph             --------------------------
	.section	.nv.callgraph,"",@"SHT_CUDA_CALLGRAPH"
	.align	4
	.sectionentsize	8
	.align		4
        /*0000*/ 	.word	0x00000000
	.align		4
        /*0004*/ 	.word	0xffffffff
	.align		4
        /*0008*/ 	.word	0x00000000
	.align		4
        /*000c*/ 	.word	0xfffffffe
	.align		4
        /*0010*/ 	.word	0x00000000
	.align		4
        /*0014*/ 	.word	0xfffffffd
	.align		4
        /*0018*/ 	.word	0x00000000
	.align		4
        /*001c*/ 	.word	0xfffffffc


//--------------------- .nv.constant4             --------------------------
	.section	.nv.constant4,"a",@progbits
	.align	8
	.align		8
.nv.constant4:
        /*0000*/ 	.dword	_ZN86_INTERNAL_97bd09b1_50_flash_fwd_hdim256_fp16_paged_split_softcap_sm80_cu_9d2915ae_38394cuda3std3__45__cpo5beginE
	.align		8
        /*0008*/ 	.dword	_ZN86_INTERNAL_97bd09b1_50_flash_fwd_hdim256_fp16_paged_split_softcap_sm80_cu_9d2915ae_38394cuda3std3__45__cpo3endE
	.align		8
        /*0010*/ 	.dword	_ZN86_INTERNAL_97bd09b1_50_flash_fwd_hdim256_fp16_paged_split_softcap_sm80_cu_9d2915ae_38394cuda3std3__45__cpo6cbeginE
	.align		8
        /*0018*/ 	.dword	_ZN86_INTERNAL_97bd09b1_50_flash_fwd_hdim256_fp16_paged_split_softcap_sm80_cu_9d2915ae_38394cuda3std3__45__cpo4cendE
	.align		8
        /*0020*/ 	.dword	_ZN86_INTERNAL_97bd09b1_50_flash_fwd_hdim256_fp16_paged_split_softcap_sm80_cu_9d2915ae_38394cuda3std3__488_GLOBAL__N__97bd09b1_50_flash_fwd_hdim256_fp16_paged_split_softcap_sm80_cu_9d2915ae_38396ignoreE
	.align		8
        /*0028*/ 	.dword	_ZN86_INTERNAL_97bd09b1_50_flash_fwd_hdim256_fp16_paged_split_softcap_sm80_cu_9d2915ae_38394cuda3std3__419piecewise_constructE
	.align		8
        /*0030*/ 	.dword	_ZN86_INTERNAL_97bd09b1_50_flash_fwd_hdim256_fp16_paged_split_softcap_sm80_cu_9d2915ae_38394cuda3std3__48in_placeE
	.align		8
        /*0038*/ 	.dword	_ZN86_INTERNAL_97bd09b1_50_flash_fwd_hdim256_fp16_paged_split_softcap_sm80_cu_9d2915ae_38394cuda3std6ranges3__45__cpo4swapE
	.align		8
        /*0040*/ 	.dword	_ZN86_INTERNAL_97bd09b1_50_flash_fwd_hdim256_fp16_paged_split_softcap_sm80_cu_9d2915ae_38394cuda3std6ranges3__45__cpo9iter_moveE
	.align		8
        /*0048*/ 	.dword	_ZN86_INTERNAL_97bd09b1_50_flash_fwd_hdim256_fp16_paged_split_softcap_sm80_cu_9d2915ae_38394cute7productE
	.align		8
        /*0050*/ 	.dword	_ZN86_INTERNAL_97bd09b1_50_flash_fwd_hdim256_fp16_paged_split_softcap_sm80_cu_9d2915ae_38394cute1_E


//--------------------- .text._ZN7cutlass13device_kernelIN5flash19enable_sm80_to_sm89INS1_16FlashAttnFwdSm80INS1_25CollectiveMainloopFwdSm80ILi8ELi1ELb1EN4cute5tupleIJNS5_1CILi128EEENS7_ILi64EEENS7_ILi256EEEEEELi256ENS_6half_tEfNS_4arch4Sm80ELb0ELb0ELb1ELb0ELb1ELb0ELb1ELb1EEENS1_21CollectiveEpilogueFwdINS6_IJS8_SA_S9_EEENS6_IJNS7_ILi1EEESI_SI_EEESC_SE_Li256ELb0ELb1ELb1ELb0EEENS1_19SingleTileSchedulerILb0ELb1ELb1ELi128EEEEEEEEEvNT_6ParamsE --------------------------
	.section	.text._ZN7cutlass13device_kernelIN5flash19enable_sm80_to_sm89INS1_16FlashAttnFwdSm80INS1_25CollectiveMainloopFwdSm80ILi8ELi1ELb1EN4cute5tupleIJNS5_1CILi128EEENS7_ILi64EEENS7_ILi256EEEEEELi256ENS_6half_tEfNS_4arch4Sm80ELb0ELb0ELb1ELb0ELb1ELb0ELb1ELb1EEENS1_21CollectiveEpilogueFwdINS6_IJS8_SA_S9_EEENS6_IJNS7_ILi1EEESI_SI_EEESC_SE_Li256ELb0ELb1ELb1ELb0EEENS1_19SingleTileSchedulerILb0ELb1ELb1ELi128EEEEEEEEEvNT_6ParamsE,"ax",@progbits
	.align	128
.text._ZN7cutlass13device_kernelIN5flash19enable_sm80_to_sm89INS1_16FlashAttnFwdSm80INS1_25CollectiveMainloopFwdSm80ILi8ELi1ELb1EN4cute5tupleIJNS5_1CILi128EEENS7_ILi64EEENS7_ILi256EEEEEELi256ENS_6half_tEfNS_4arch4Sm80ELb0ELb0ELb1ELb0ELb1ELb0ELb1ELb1EEENS1_21CollectiveEpilogueFwdINS6_IJS8_SA_S9_EEENS6_IJNS7_ILi1EEESI_SI_EEESC_SE_Li256ELb0ELb1ELb1ELb0EEENS1_19SingleTileSchedulerILb0ELb1ELb1ELi128EEEEEEEEEvNT_6ParamsE:
        .type           _ZN7cutlass13device_kernelIN5flash19enable_sm80_to_sm89INS1_16FlashAttnFwdSm80INS1_25CollectiveMainloopFwdSm80ILi8ELi1ELb1EN4cute5tupleIJNS5_1CILi128EEENS7_ILi64EEENS7_ILi256EEEEEELi256ENS_6half_tEfNS_4arch4Sm80ELb0ELb0ELb1ELb0ELb1ELb0ELb1ELb1EEENS1_21CollectiveEpilogueFwdINS6_IJS8_SA_S9_EEENS6_IJNS7_ILi1EEESI_SI_EEESC_SE_Li256ELb0ELb1ELb1ELb0EEENS1_19SingleTileSchedulerILb0ELb1ELb1ELi128EEEEEEEEEvNT_6ParamsE,@function
        .size           _ZN7cutlass13device_kernelIN5flash19enable_sm80_to_sm89INS1_16FlashAttnFwdSm80INS1_25CollectiveMainloopFwdSm80ILi8ELi1ELb1EN4cute5tupleIJNS5_1CILi128EEENS7_ILi64EEENS7_ILi256EEEEEELi256ENS_6half_tEfNS_4arch4Sm80ELb0ELb0ELb1ELb0ELb1ELb0ELb1ELb1EEENS1_21CollectiveEpilogueFwdINS6_IJS8_SA_S9_EEENS6_IJNS7_ILi1EEESI_SI_EEESC_SE_Li256ELb0ELb1ELb1ELb0EEENS1_19SingleTileSchedulerILb0ELb1ELb1ELi128EEEEEEEEEvNT_6ParamsE,(.L_x_18 - _ZN7cutlass13device_kernelIN5flash19enable_sm80_to_sm89INS1_16FlashAttnFwdSm80INS1_25CollectiveMainloopFwdSm80ILi8ELi1ELb1EN4cute5tupleIJNS5_1CILi128EEENS7_ILi64EEENS7_ILi256EEEEEELi256ENS_6half_tEfNS_4arch4Sm80ELb0ELb0ELb1ELb0ELb1ELb0ELb1ELb1EEENS1_21CollectiveEpilogueFwdINS6_IJS8_SA_S9_EEENS6_IJNS7_ILi1EEESI_SI_EEESC_SE_Li256ELb0ELb1ELb1ELb0EEENS1_19SingleTileSchedulerILb0ELb1ELb1ELi128EEEEEEEEEvNT_6ParamsE)
        .other          _ZN7cutlass13device_kernelIN5flash19enable_sm80_to_sm89INS1_16FlashAttnFwdSm80INS1_25CollectiveMainloopFwdSm80ILi8ELi1ELb1EN4cute5tupleIJNS5_1CILi128EEENS7_ILi64EEENS7_ILi256EEEEEELi256ENS_6half_tEfNS_4arch4Sm80ELb0ELb0ELb1ELb0ELb1ELb0ELb1ELb1EEENS1_21CollectiveEpilogueFwdINS6_IJS8_SA_S9_EEENS6_IJNS7_ILi1EEESI_SI_EEESC_SE_Li256ELb0ELb1ELb1ELb0EEENS1_19SingleTileSchedulerILb0ELb1ELb1ELi128EEEEEEEEEvNT_6ParamsE,@"STO_CUDA_ENTRY STV_DEFAULT"
_ZN7cutlass13device_kernelIN5flash19enable_sm80_to_sm89INS1_16FlashAttnFwdSm80INS1_25CollectiveMainloopFwdSm80ILi8ELi1ELb1EN4cute5tupleIJNS5_1CILi128EEENS7_ILi64EEENS7_ILi256EEEEEELi256ENS_6half_tEfNS_4arch4Sm80ELb0ELb0ELb1ELb0ELb1ELb0ELb1ELb1EEENS1_21CollectiveEpilogueFwdINS6_IJS8_SA_S9_EEENS6_IJNS7_ILi1EEESI_SI_EEESC_SE_Li256ELb0ELb1ELb1ELb0EEENS1_19SingleTileSchedulerILb0ELb1ELb1ELi128EEEEEEEEEvNT_6ParamsE:
[----:B------:R-:W-:Y:S01]  /*0000*/  LDC R1, c[0x0][0x37c] ;  /* 0x0000df00ff017b82 */ /* 0x000fe20000000800 */
[----:B------:R-:W-:Y:S05]  /*0010*/  EXIT ;  /* 0x000000000000794d */ /* 0x000fea0003800000 */
.L_x_0:
[----:B------:R-:W-:-:S00]  /*0020*/  BRA `(.L_x_0) ;  /* 0xfffffffc00fc7947 */ /* 0x000fc0000383ffff */
[----:B------:R-:W-:-:S00]  /*0030*/  NOP ;  /* 0x0000000000007918 */ /* 0x000fc00000000000 */
        /* <DEDUP_REMOVED lines=12> */
.L_x_18:


//--------------------- .text._ZN7cutlass13device_kernelIN5flash19enable_sm80_to_sm89INS1_16FlashAttnFwdSm80INS1_25CollectiveMainloopFwdSm80ILi8ELi1ELb1EN4cute5tupleIJNS5_1CILi128EEENS7_ILi48EEENS7_ILi256EEEEEELi256ENS_6half_tEfNS_4arch4Sm80ELb0ELb0ELb1ELb1ELb1ELb0ELb1ELb1EEENS1_21CollectiveEpilogueFwdINS6_IJS8_SA_S9_EEENS6_IJNS7_ILi1EEESI_SI_EEESC_SE_Li256ELb1ELb1ELb1ELb0EEENS1_36VarlenDynamicPersistentTileSchedulerILi128ELi48ELi256ELi256ELb1ELb1ELb0ELb0ELb1ELb1EEEEEEEEEvNT_6ParamsE --------------------------
	.section	.text._ZN7cutlass13device_kernelIN5flash19enable_sm80_to_sm89INS1_16FlashAttnFwdSm80INS1_25CollectiveMainloopFwdSm80ILi8ELi1ELb1EN4cute5tupleIJNS5_1CILi128EEENS7_ILi48EEENS7_ILi256EEEEEELi256ENS_6half_tEfNS_4arch4Sm80ELb0ELb0ELb1ELb1ELb1ELb0ELb1ELb1EEENS1_21CollectiveEpilogueFwdINS6_IJS8_SA_S9_EEENS6_IJNS7_ILi1EEESI_SI_EEESC_SE_Li256ELb1ELb1ELb1ELb0EEENS1_36VarlenDynamicPersistentTileSchedulerILi128ELi48ELi256ELi256ELb1ELb1ELb0ELb0ELb1ELb1EEEEEEEEEvNT_6ParamsE,"ax",@progbits
	.align	128
.text._ZN7cutlass13device_kernelIN5flash19enable_sm80_to_sm89INS1_16FlashAttnFwdSm80INS1_25CollectiveMainloopFwdSm80ILi8ELi1ELb1EN4cute5tupleIJNS5_1CILi128EEENS7_ILi48EEENS7_ILi256EEEEEELi256ENS_6half_tEfNS_4arch4Sm80ELb0ELb0ELb1ELb1ELb1ELb0ELb1ELb1EEENS1_21CollectiveEpilogueFwdINS6_IJS8_SA_S9_EEENS6_IJNS7_ILi1EEESI_SI_EEESC_SE_Li256ELb1ELb1ELb1ELb0EEENS1_36VarlenDynamicPersistentTileSchedulerILi128ELi48ELi256ELi256ELb1ELb1ELb0ELb0ELb1ELb1EEEEEEEEEvNT_6ParamsE:
        .type           _ZN7cutlass13device_kernelIN5flash19enable_sm80_to_sm89INS1_16FlashAttnFwdSm80INS1_25CollectiveMainloopFwdSm80ILi8ELi1ELb1EN4cute5tupleIJNS5_1CILi128EEENS7_ILi48EEENS7_ILi256EEEEEELi256ENS_6half_tEfNS_4arch4Sm80ELb0ELb0ELb1ELb1ELb1ELb0ELb1ELb1EEENS1_21CollectiveEpilogueFwdINS6_IJS8_SA_S9_EEENS6_IJNS7_ILi1EEESI_SI_EEESC_SE_Li256ELb1ELb1ELb1ELb0EEENS1_36VarlenDynamicPersistentTileSchedulerILi128ELi48ELi256ELi256ELb1ELb1ELb0ELb0ELb1ELb1EEEEEEEEEvNT_6ParamsE,@function
        .size           _ZN7cutlass13device_kernelIN5flash19enable_sm80_to_sm89INS1_16FlashAttnFwdSm80INS1_25CollectiveMainloopFwdSm80ILi8ELi1ELb1EN4cute5tupleIJNS5_1CILi128EEENS7_ILi48EEENS7_ILi256EEEEEELi256ENS_6half_tEfNS_4arch4Sm80ELb0ELb0ELb1ELb1ELb1ELb0ELb1ELb1EEENS1_21CollectiveEpilogueFwdINS6_IJS8_SA_S9_EEENS6_IJNS7_ILi1EEESI_SI_EEESC_SE_Li256ELb1ELb1ELb1ELb0EEENS1_36VarlenDynamicPersistentTileSchedulerILi128ELi48ELi256ELi256ELb1ELb1ELb0ELb0ELb1ELb1EEEEEEEEEvNT_6ParamsE,(.L_x_19 - _ZN7cutlass13device_kernelIN5flash19enable_sm80_to_sm89INS1_16FlashAttnFwdSm80INS1_25CollectiveMainloopFwdSm80ILi8ELi1ELb1EN4cute5tupleIJNS5_1CILi128EEENS7_ILi48EEENS7_ILi256EEEEEELi256ENS_6half_tEfNS_4arch4Sm80ELb0ELb0ELb1ELb1ELb1ELb0ELb1ELb1EEENS1_21CollectiveEpilogueFwdINS6_IJS8_SA_S9_EEENS6_IJNS7_ILi1EEESI_SI_EEESC_SE_Li256ELb1ELb1ELb1ELb0EEENS1_36VarlenDynamicPersistentTileSchedulerILi128ELi48ELi256ELi256ELb1ELb1ELb0ELb0ELb1ELb1EEEEEEEEEvNT_6ParamsE)
        .other          _ZN7cutlass13device_kernelIN5flash19enable_sm80_to_sm89INS1_16FlashAttnFwdSm80INS1_25CollectiveMainloopFwdSm80ILi8ELi1ELb1EN4cute5tupleIJNS5_1CILi128EEENS7_ILi48EEENS7_ILi256EEEEEELi256ENS_6half_tEfNS_4arch4Sm80ELb0ELb0ELb1ELb1ELb1ELb0ELb1ELb1EEENS1_21CollectiveEpilogueFwdINS6_IJS8_SA_S9_EEENS6_IJNS7_ILi1EEESI_SI_EEESC_SE_Li256ELb1ELb1ELb1ELb0EEENS1_36VarlenDynamicPersistentTileSchedulerILi128ELi48ELi256ELi256ELb1ELb1ELb0ELb0ELb1ELb1EEEEEEEEEvNT_6ParamsE,@"STO_CUDA_ENTRY STV_DEFAULT"
_ZN7cutlass13device_kernelIN5flash19enable_sm80_to_sm89INS1_16FlashAttnFwdSm80INS1_25CollectiveMainloopFwdSm80ILi8ELi1ELb1EN4cute5tupleIJNS5_1CILi128EEENS7_ILi48EEENS7_ILi256EEEEEELi256ENS_6half_tEfNS_4arch4Sm80ELb0ELb0ELb1ELb1ELb1ELb0ELb1ELb1EEENS1_21CollectiveEpilogueFwdINS6_IJS8_SA_S9_EEENS6_IJNS7_ILi1EEESI_SI_EEESC_SE_Li256ELb1ELb1ELb1ELb0EEENS1_36VarlenDynamicPersistentTileSchedulerILi128ELi48ELi256ELi256ELb1ELb1ELb0ELb0ELb1ELb1EEEEEEEEEvNT_6ParamsE:
[----:B------:R-:W-:Y:S01]  /*0000*/  LDC R1, c[0x0][0x37c] ;  /* 0x0000df00ff017b82 */ /* 0x000fe20000000800 */
[----:B------:R-:W-:Y:S05]  /*0010*/  EXIT ;  /* 0x000000000000794d */ /* 0x000fea0003800000 */
.L_x_1:
        /* <DEDUP_REMOVED lines=14> */
.L_x_19:


//--------------------- .text._ZN7cutlass13device_kernelIN5flash19enable_sm80_to_sm89INS1_16FlashAttnFwdSm80INS1_25CollectiveMainloopFwdSm80ILi8ELi1ELb0EN4cute5tupleIJNS5_1CILi128EEENS7_ILi32EEENS7_ILi256EEEEEELi256ENS_6half_tEfNS_4arch4Sm80ELb0ELb0ELb1ELb1ELb1ELb1ELb1ELb1EEENS1_21CollectiveEpilogueFwdINS6_IJS8_SA_S9_EEENS6_IJNS7_ILi1EEESI_SI_EEESC_SE_Li256ELb1ELb1ELb1ELb0EEENS1_36VarlenDynamicPersistentTileSchedulerILi128ELi32ELi256ELi256ELb1ELb1ELb0ELb0ELb1ELb1EEEEEEEEEvNT_6ParamsE --------------------------
	.section	.text._ZN7cutlass13device_kernelIN5flash19enable_sm80_to_sm89INS1_16FlashAttnFwdSm80INS1_25CollectiveMainloopFwdSm80ILi8ELi1ELb0EN4cute5tupleIJNS5_1CILi128EEENS7_ILi32EEENS7_ILi256EEEEEELi256ENS_6half_tEfNS_4arch4Sm80ELb0ELb0ELb1ELb1ELb1ELb1ELb1ELb1EEENS1_21CollectiveEpilogueFwdINS6_IJS8_SA_S9_EEENS6_IJNS7_ILi1EEESI_SI_EEESC_SE_Li256ELb1ELb1ELb1ELb0EEENS1_36VarlenDynamicPersistentTileSchedulerILi128ELi32ELi256ELi256ELb1ELb1ELb0ELb0ELb1ELb1EEEEEEEEEvNT_6ParamsE,"ax",@progbits
	.align	128
.text._ZN7cutlass13device_kernelIN5flash19enable_sm80_to_sm89INS1_16FlashAttnFwdSm80INS1_25CollectiveMainloopFwdSm80ILi8ELi1ELb0EN4cute5tupleIJNS5_1CILi128EEENS7_ILi32EEENS7_ILi256EEEEEELi256ENS_6half_tEfNS_4arch4Sm80ELb0ELb0ELb1ELb1ELb1ELb1ELb1ELb1EEENS1_21CollectiveEpilogueFwdINS6_IJS8_SA_S9_EEENS6_IJNS7_ILi1EEESI_SI_EEESC_SE_Li256ELb1ELb1ELb1ELb0EEENS1_36VarlenDynamicPersistentTileSchedulerILi128ELi32ELi256ELi256ELb1ELb1ELb0ELb0ELb1ELb1EEEEEEEEEvNT_6ParamsE:
        .type           _ZN7cutlass13device_kernelIN5flash19enable_sm80_to_sm89INS1_16FlashAttnFwdSm80INS1_25CollectiveMainloopFwdSm80ILi8ELi1ELb0EN4cute5tupleIJNS5_1CILi128EEENS7_ILi32EEENS7_ILi256EEEEEELi256ENS_6half_tEfNS_4arch4Sm80ELb0ELb0ELb1ELb1ELb1ELb1ELb1ELb1EEENS1_21CollectiveEpilogueFwdINS6_IJS8_SA_S9_EEENS6_IJNS7_ILi1EEESI_SI_EEESC_SE_Li256ELb1ELb1ELb1ELb0EEENS1_36VarlenDynamicPersistentTileSchedulerILi128ELi32ELi256ELi256ELb1ELb1ELb0ELb0ELb1ELb1EEEEEEEEEvNT_6ParamsE,@function
        .size           _ZN7cutlass13device_kernelIN5flash19enable_sm80_to_sm89INS1_16FlashAttnFwdSm80INS1_25CollectiveMainloopFwdSm80ILi8ELi1ELb0EN4cute5tupleIJNS5_1CILi128EEENS7_ILi32EEENS7_ILi256EEEEEELi256ENS_6half_tEfNS_4arch4Sm80ELb0ELb0ELb1ELb1ELb1ELb1ELb1ELb1EEENS1_21CollectiveEpilogueFwdINS6_IJS8_SA_S9_EEENS6_IJNS7_ILi1EEESI_SI_EEESC_SE_Li256ELb1ELb1ELb1ELb0EEENS1_36VarlenDynamicPersistentTileSchedulerILi128ELi32ELi256ELi256ELb1ELb1ELb0ELb0ELb1ELb1EEEEEEEEEvNT_6ParamsE,(.L_x_20 - _ZN7cutlass13device_kernelIN5flash19enable_sm80_to_sm89INS1_16FlashAttnFwdSm80INS1_25CollectiveMainloopFwdSm80ILi8ELi1ELb0EN4cute5tupleIJNS5_1CILi128EEENS7_ILi32EEENS7_ILi256EEEEEELi256ENS_6half_tEfNS_4arch4Sm80ELb0ELb0ELb1ELb1ELb1ELb1ELb1ELb1EEENS1_21CollectiveEpilogueFwdINS6_IJS8_SA_S9_EEENS6_IJNS7_ILi1EEESI_SI_EEESC_SE_Li256ELb1ELb1ELb1ELb0EEENS1_36VarlenDynamicPersistentTileSchedulerILi128ELi32ELi256ELi256ELb1ELb1ELb0ELb0ELb1ELb1EEEEEEEEEvNT_6ParamsE)
        .other          _ZN7cutlass13device_kernelIN5flash19enable_sm80_to_sm89INS1_16FlashAttnFwdSm80INS1_25CollectiveMainloopFwdSm80ILi8ELi1ELb0EN4cute5tupleIJNS5_1CILi128EEENS7_ILi32EEENS7_ILi256EEEEEELi256ENS_6half_tEfNS_4arch4Sm80ELb0ELb0ELb1ELb1ELb1ELb1ELb1ELb1EEENS1_21CollectiveEpilogueFwdINS6_IJS8_SA_S9_EEENS6_IJNS7_ILi1EEESI_SI_EEESC_SE_Li256ELb1ELb1ELb1ELb0EEENS1_36VarlenDynamicPersistentTileSchedulerILi128ELi32ELi256ELi256ELb1ELb1ELb0ELb0ELb1ELb1EEEEEEEEEvNT_6ParamsE,@"STO_CUDA_ENTRY STV_DEFAULT"
_ZN7cutlass13device_kernelIN5flash19enable_sm80_to_sm89INS1_16FlashAttnFwdSm80INS1_25CollectiveMainloopFwdSm80ILi8ELi1ELb0EN4cute5tupleIJNS5_1CILi128EEENS7_ILi32EEENS7_ILi256EEEEEELi256ENS_6half_tEfNS_4arch4Sm80ELb0ELb0ELb1ELb1ELb1ELb1ELb1ELb1EEENS1_21CollectiveEpilogueFwdINS6_IJS8_SA_S9_EEENS6_IJNS7_ILi1EEESI_SI_EEESC_SE_Li256ELb1ELb1ELb1ELb0EEENS1_36VarlenDynamicPersistentTileSchedulerILi128ELi32ELi256ELi256ELb1ELb1ELb0ELb0ELb1ELb1EEEEEEEEEvNT_6ParamsE:
[----:B------:R-:W-:Y:S01]  /*0000*/  LDC R1, c[0x0][0x37c] ;  /* 0x0000df00ff017b82 */ /* 0x000fe20000000800 */
[----:B------:R-:W-:Y:S05]  /*0010*/  EXIT ;  /* 0x000000000000794d */ /* 0x000fea0003800000 */
.L_x_2:
        /* <DEDUP_REMOVED lines=14> */
.L_x_20:


//--------------------- .text._ZN7cutlass13device_kernelIN5flash19enable_sm80_to_sm89INS1_16FlashAttnFwdSm80INS1_25CollectiveMainloopFwdSm80ILi8ELi1ELb1EN4cute5tupleIJNS5_1CILi128EEENS7_ILi48EEENS7_ILi256EEEEEELi256ENS_6half_tEfNS_4arch4Sm80ELb0ELb1ELb1ELb0ELb1ELb0ELb1ELb1EEENS1_21CollectiveEpilogueFwdINS6_IJS8_SA_S9_EEENS6_IJNS7_ILi1EEESI_SI_EEESC_SE_Li256ELb0ELb1ELb1ELb0EEENS1_19SingleTileSchedulerILb0ELb1ELb1ELi128EEEEEEEEEvNT_6ParamsE --------------------------
	.section	.text._ZN7cutlass13device_kernelIN5flash19enable_sm80_to_sm89INS1_16FlashAttnFwdSm80INS1_25CollectiveMainloopFwdSm80ILi8ELi1ELb1EN4cute5tupleIJNS5_1CILi128EEENS7_ILi48EEENS7_ILi256EEEEEELi256ENS_6half_tEfNS_4arch4Sm80ELb0ELb1ELb1ELb0ELb1ELb0ELb1ELb1EEENS1_21CollectiveEpilogueFwdINS6_IJS8_SA_S9_EEENS6_IJNS7_ILi1EEESI_SI_EEESC_SE_Li256ELb0ELb1ELb1ELb0EEENS1_19SingleTileSchedulerILb0ELb1ELb1ELi128EEEEEEEEEvNT_6ParamsE,"ax",@progbits
	.align	128
.text._ZN7cutlass13device_kernelIN5flash19enable_sm80_to_sm89INS1_16FlashAttnFwdSm80INS1_25CollectiveMainloopFwdSm80ILi8ELi1ELb1EN4cute5tupleIJNS5_1CILi128EEENS7_ILi48EEENS7_ILi256EEEEEELi256ENS_6half_tEfNS_4arch4Sm80ELb0ELb1ELb1ELb0ELb1ELb0ELb1ELb1EEENS1_21CollectiveEpilogueFwdINS6_IJS8_SA_S9_EEENS6_IJNS7_ILi1EEESI_SI_EEESC_SE_Li256ELb0ELb1ELb1ELb0EEENS1_19SingleTileSchedulerILb0ELb1ELb1ELi128EEEEEEEEEvNT_6ParamsE:
        .type           _ZN7cutlass13device_kernelIN5flash19enable_sm80_to_sm89INS1_16FlashAttnFwdSm80INS1_25CollectiveMainloopFwdSm80ILi8ELi1ELb1EN4cute5tupleIJNS5_1CILi128EEENS7_ILi48EEENS7_ILi256EEEEEELi256ENS_6half_tEfNS_4arch4Sm80ELb0ELb1ELb1ELb0ELb1ELb0ELb1ELb1EEENS1_21CollectiveEpilogueFwdINS6_IJS8_SA_S9_EEENS6_IJNS7_ILi1EEESI_SI_EEESC_SE_Li256ELb0ELb1ELb1ELb0EEENS1_19SingleTileSchedulerILb0ELb1ELb1ELi128EEEEEEEEEvNT_6ParamsE,@function
        .size           _ZN7cutlass13device_kernelIN5flash19enable_sm80_to_sm89INS1_16FlashAttnFwdSm80INS1_25CollectiveMainloopFwdSm80ILi8ELi1ELb1EN4cute5tupleIJNS5_1CILi128EEENS7_ILi48EEENS7_ILi256EEEEEELi256ENS_6half_tEfNS_4arch4Sm80ELb0ELb1ELb1ELb0ELb1ELb0ELb1ELb1EEENS1_21CollectiveEpilogueFwdINS6_IJS8_SA_S9_EEENS6_IJNS7_ILi1EEESI_SI_EEESC_SE_Li256ELb0ELb1ELb1ELb0EEENS1_19SingleTileSchedulerILb0ELb1ELb1ELi128EEEEEEEEEvNT_6ParamsE,(.L_x_21 - _ZN7cutlass13device_kernelIN5flash19enable_sm80_to_sm89INS1_16FlashAttnFwdSm80INS1_25CollectiveMainloopFwdSm80ILi8ELi1ELb1EN4cute5tupleIJNS5_1CILi128EEENS7_ILi48EEENS7_ILi256EEEEEELi256ENS_6half_tEfNS_4arch4Sm80ELb0ELb1ELb1ELb0ELb1ELb0ELb1ELb1EEENS1_21CollectiveEpilogueFwdINS6_IJS8_SA_S9_EEENS6_IJNS7_ILi1EEESI_SI_EEESC_SE_Li256ELb0ELb1ELb1ELb0EEENS1_19SingleTileSchedulerILb0ELb1ELb1ELi128EEEEEEEEEvNT_6ParamsE)
        .other          _ZN7cutlass13device_kernelIN5flash19enable_sm80_to_sm89INS1_16FlashAttnFwdSm80INS1_25CollectiveMainloopFwdSm80ILi8ELi1ELb1EN4cute5tupleIJNS5_1CILi128EEENS7_ILi48EEENS7_ILi256EEEEEELi256ENS_6half_tEfNS_4arch4Sm80ELb0ELb1ELb1ELb0ELb1ELb0ELb1ELb1EEENS1_21CollectiveEpilogueFwdINS6_IJS8_SA_S9_EEENS6_IJNS7_ILi1EEESI_SI_EEESC_SE_Li256ELb0ELb1ELb1ELb0EEENS1_19SingleTileSchedulerILb0ELb1ELb1ELi128EEEEEEEEEvNT_6ParamsE,@"STO_CUDA_ENTRY STV_DEFAULT"
_ZN7cutlass13device_kernelIN5flash19enable_sm80_to_sm89INS1_16FlashAttnFwdSm80INS1_25CollectiveMainloopFwdSm80ILi8ELi1ELb1EN4cute5tupleIJNS5_1CILi128EEENS7_ILi48EEENS7_ILi256EEEEEELi256ENS_6half_tEfNS_4arch4Sm80ELb0ELb1ELb1ELb0ELb1ELb0ELb1ELb1EEENS1_21CollectiveEpilogueFwdINS6_IJS8_SA_S9_EEENS6_IJNS7_ILi1EEESI_SI_EEESC_SE_Li256ELb0ELb1ELb1ELb0EEENS1_19SingleTileSchedulerILb0ELb1ELb1ELi128EEEEEEEEEvNT_6ParamsE:
[----:B------:R-:W-:Y:S01]  /*0000*/  LDC R1, c[0x0][0x37c] ;  /* 0x0000df00ff017b82 */ /* 0x000fe20000000800 */
[----:B------:R-:W-:Y:S05]  /*0010*/  EXIT ;  /* 0x000000000000794d */ /* 0x000fea0003800000 */
.L_x_3:
        /* <DEDUP_REMOVED lines=14> */
.L_x_21:


//--------------------- .text._ZN7cutlass13device_kernelIN5flash19enable_sm80_to_sm89INS1_16FlashAttnFwdSm80INS1_25CollectiveMainloopFwdSm80ILi8ELi1ELb1EN4cute5tupleIJNS5_1CILi128EEENS7_ILi48EEENS7_ILi256EEEEEELi256ENS_6half_tEfNS_4arch4Sm80ELb0ELb1ELb1ELb1ELb1ELb0ELb1ELb1EEENS1_21CollectiveEpilogueFwdINS6_IJS8_SA_S9_EEENS6_IJNS7_ILi1EEESI_SI_EEESC_SE_Li256ELb1ELb1ELb1ELb0EEENS1_36VarlenDynamicPersistentTileSchedulerILi128ELi48ELi256ELi256ELb1ELb1ELb0ELb1ELb0ELb1EEEEEEEEEvNT_6ParamsE --------------------------
	.section	.text._ZN7cutlass13device_kernelIN5flash19enable_sm80_to_sm89INS1_16FlashAttnFwdSm80INS1_25CollectiveMainloopFwdSm80ILi8ELi1ELb1EN4cute5tupleIJNS5_1CILi128EEENS7_ILi48EEENS7_ILi256EEEEEELi256ENS_6half_tEfNS_4arch4Sm80ELb0ELb1ELb1ELb1ELb1ELb0ELb1ELb1EEENS1_21CollectiveEpilogueFwdINS6_IJS8_SA_S9_EEENS6_IJNS7_ILi1EEESI_SI_EEESC_SE_Li256ELb1ELb1ELb1ELb0EEENS1_36VarlenDynamicPersistentTileSchedulerILi128ELi48ELi256ELi256ELb1ELb1ELb0ELb1ELb0ELb1EEEEEEEEEvNT_6ParamsE,"ax",@progbits
	.align	128
.text._ZN7cutlass13device_kernelIN5flash19enable_sm80_to_sm89INS1_16FlashAttnFwdSm80INS1_25CollectiveMainloopFwdSm80ILi8ELi1ELb1EN4cute5tupleIJNS5_1CILi128EEENS7_ILi48EEENS7_ILi256EEEEEELi256ENS_6half_tEfNS_4arch4Sm80ELb0ELb1ELb1ELb1ELb1ELb0ELb1ELb1EEENS1_21CollectiveEpilogueFwdINS6_IJS8_SA_S9_EEENS6_IJNS7_ILi1EEESI_SI_EEESC_SE_Li256ELb1ELb1ELb1ELb0EEENS1_36VarlenDynamicPersistentTileSchedulerILi128ELi48ELi256ELi256ELb1ELb1ELb0ELb1ELb0ELb1EEEEEEEEEvNT_6ParamsE:
        .type           _ZN7cutlass13device_kernelIN5flash19enable_sm80_to_sm89INS1_16FlashAttnFwdSm80INS1_25CollectiveMainloopFwdSm80ILi8ELi1ELb1EN4cute5tupleIJNS5_1CILi128EEENS7_ILi48EEENS7_ILi256EEEEEELi256ENS_6half_tEfNS_4arch4Sm80ELb0ELb1ELb1ELb1ELb1ELb0ELb1ELb1EEENS1_21CollectiveEpilogueFwdINS6_IJS8_SA_S9_EEENS6_IJNS7_ILi1EEESI_SI_EEESC_SE_Li256ELb1ELb1ELb1ELb0EEENS1_36VarlenDynamicPersistentTileSchedulerILi128ELi48ELi256ELi256ELb1ELb1ELb0ELb1ELb0ELb1EEEEEEEEEvNT_6ParamsE,@function
        .size           _ZN7cutlass13device_kernelIN5flash19enable_sm80_to_sm89INS1_16FlashAttnFwdSm80INS1_25CollectiveMainloopFwdSm80ILi8ELi1ELb1EN4cute5tupleIJNS5_1CILi128EEENS7_ILi48EEENS7_ILi256EEEEEELi256ENS_6half_tEfNS_4arch4Sm80ELb0ELb1ELb1ELb1ELb1ELb0ELb1ELb1EEENS1_21CollectiveEpilogueFwdINS6_IJS8_SA_S9_EEENS6_IJNS7_ILi1EEESI_SI_EEESC_SE_Li256ELb1ELb1ELb1ELb0EEENS1_36VarlenDynamicPersistentTileSchedulerILi128ELi48ELi256ELi256ELb1ELb1ELb0ELb1ELb0ELb1EEEEEEEEEvNT_6ParamsE,(.L_x_22 - _ZN7cutlass13device_kernelIN5flash19enable_sm80_to_sm89INS1_16FlashAttnFwdSm80INS1_25CollectiveMainloopFwdSm80ILi8ELi1ELb1EN4cute5tupleIJNS5_1CILi128EEENS7_ILi48EEENS7_ILi256EEEEEELi256ENS_6half_tEfNS_4arch4Sm80ELb0ELb1ELb1ELb1ELb1ELb0ELb1ELb1EEENS1_21CollectiveEpilogueFwdINS6_IJS8_SA_S9_EEENS6_IJNS7_ILi1EEESI_SI_EEESC_SE_Li256ELb1ELb1ELb1ELb0EEENS1_36VarlenDynamicPersistentTileSchedulerILi128ELi48ELi256ELi256ELb1ELb1ELb0ELb1ELb0ELb1EEEEEEEEEvNT_6ParamsE)
        .other          _ZN7cutlass13device_kernelIN5flash19enable_sm80_to_sm89INS1_16FlashAttnFwdSm80INS1_25CollectiveMainloopFwdSm80ILi8ELi1ELb1EN4cute5tupleIJNS5_1CILi128EEENS7_ILi48EEENS7_ILi256EEEEEELi256ENS_6half_tEfNS_4arch4Sm80ELb0ELb1ELb1ELb1ELb1ELb0ELb1ELb1EEENS1_21CollectiveEpilogueFwdINS6_IJS8_SA_S9_EEENS6_IJNS7_ILi1EEESI_SI_EEESC_SE_Li256ELb1ELb1ELb1ELb0EEENS1_36VarlenDynamicPersistentTileSchedulerILi128ELi48ELi256ELi256ELb1ELb1ELb0ELb1ELb0ELb1EEEEEEEEEvNT_6ParamsE,@"STO_CUDA_ENTRY STV_DEFAULT"
_ZN7cutlass13device_kernelIN5flash19enable_sm80_to_sm89INS1_16FlashAttnFwdSm80INS1_25CollectiveMainloopFwdSm80ILi8ELi1ELb1EN4cute5tupleIJNS5_1CILi128EEENS7_ILi48EEENS7_ILi256EEEEEELi256ENS_6half_tEfNS_4arch4Sm80ELb0ELb1ELb1ELb1ELb1ELb0ELb1ELb1EEENS1_21CollectiveEpilogueFwdINS6_IJS8_SA_S9_EEENS6_IJNS7_ILi1EEESI_SI_EEESC_SE_Li256ELb1ELb1ELb1ELb0EEENS1_36VarlenDynamicPersistentTileSchedulerILi128ELi48ELi256ELi256ELb1ELb1ELb0ELb1ELb0ELb1EEEEEEEEEvNT_6ParamsE:
[----:B------:R-:W-:Y:S01]  /*0000*/  LDC R1, c[0x0][0x37c] ;  /* 0x0000df00ff017b82 */ /* 0x000fe20000000800 */
[----:B------:R-:W-:Y:S05]  /*0010*/  EXIT ;  /* 0x000000000000794d */ /* 0x000fea0003800000 */
.L_x_4:
        /* <DEDUP_REMOVED lines=14> */
.L_x_22:


//--------------------- .text._ZN7cutlass13device_kernelIN5flash19enable_sm80_to_sm89INS1_16FlashAttnFwdSm80INS1_25CollectiveMainloopFwdSm80ILi8ELi1ELb0EN4cute5tupleIJNS5_1CILi128EEENS7_ILi32EEENS7_ILi256EEEEEELi256ENS_6half_tEfNS_4arch4Sm80ELb0ELb1ELb1ELb1ELb1ELb1ELb1ELb1EEENS1_21CollectiveEpilogueFwdINS6_IJS8_SA_S9_EEENS6_IJNS7_ILi1EEESI_SI_EEESC_SE_Li256ELb1ELb1ELb1ELb0EEENS1_36VarlenDynamicPersistentTileSchedulerILi128ELi32ELi256ELi256ELb1ELb1ELb0ELb1ELb0ELb1EEEEEEEEEvNT_6ParamsE --------------------------
	.section	.text._ZN7cutlass13device_kernelIN5flash19enable_sm80_to_sm89INS1_16FlashAttnFwdSm80INS1_25CollectiveMainloopFwdSm80ILi8ELi1ELb0EN4cute5tupleIJNS5_1CILi128EEENS7_ILi32EEENS7_ILi256EEEEEELi256ENS_6half_tEfNS_4arch4Sm80ELb0ELb1ELb1ELb1ELb1ELb1ELb1ELb1EEENS1_21CollectiveEpilogueFwdINS6_IJS8_SA_S9_EEENS6_IJNS7_ILi1EEESI_SI_EEESC_SE_Li256ELb1ELb1ELb1ELb0EEENS1_36VarlenDynamicPersistentTileSchedulerILi128ELi32ELi256ELi256ELb1ELb1ELb0ELb1ELb0ELb1EEEEEEEEEvNT_6ParamsE,"ax",@progbits
	.align	128
.text._ZN7cutlass13device_kernelIN5flash19enable_sm80_to_sm89INS1_16FlashAttnFwdSm80INS1_25CollectiveMainloopFwdSm80ILi8ELi1ELb0EN4cute5tupleIJNS5_1CILi128EEENS7_ILi32EEENS7_ILi256EEEEEELi256ENS_6half_tEfNS_4arch4Sm80ELb0ELb1ELb1ELb1ELb1ELb1ELb1ELb1EEENS1_21CollectiveEpilogueFwdINS6_IJS8_SA_S9_EEENS6_IJNS7_ILi1EEESI_SI_EEESC_SE_Li256ELb1ELb1ELb1ELb0EEENS1_36VarlenDynamicPersistentTileSchedulerILi128ELi32ELi256ELi256ELb1ELb1ELb0ELb1ELb0ELb1EEEEEEEEEvNT_6ParamsE:
        .type           _ZN7cutlass13device_kernelIN5flash19enable_sm80_to_sm89INS1_16FlashAttnFwdSm80INS1_25CollectiveMainloopFwdSm80ILi8ELi1ELb0EN4cute5tupleIJNS5_1CILi128EEENS7_ILi32EEENS7_ILi256EEEEEELi256ENS_6half_tEfNS_4arch4Sm80ELb0ELb1ELb1ELb1ELb1ELb1ELb1ELb1EEENS1_21CollectiveEpilogueFwdINS6_IJS8_SA_S9_EEENS6_IJNS7_ILi1EEESI_SI_EEESC_SE_Li256ELb1ELb1ELb1ELb0EEENS1_36VarlenDynamicPersistentTileSchedulerILi128ELi32ELi256ELi256ELb1ELb1ELb0ELb1ELb0ELb1EEEEEEEEEvNT_6ParamsE,@function
        .size           _ZN7cutlass13device_kernelIN5flash19enable_sm80_to_sm89INS1_16FlashAttnFwdSm80INS1_25CollectiveMainloopFwdSm80ILi8ELi1ELb0EN4cute5tupleIJNS5_1CILi128EEENS7_ILi32EEENS7_ILi256EEEEEELi256ENS_6half_tEfNS_4arch4Sm80ELb0ELb1ELb1ELb1ELb1ELb1ELb1ELb1EEENS1_21CollectiveEpilogueFwdINS6_IJS8_SA_S9_EEENS6_IJNS7_ILi1EEESI_SI_EEESC_SE_Li256ELb1ELb1ELb1ELb0EEENS1_36VarlenDynamicPersistentTileSchedulerILi128ELi32ELi256ELi256ELb1ELb1ELb0ELb1ELb0ELb1EEEEEEEEEvNT_6ParamsE,(.L_x_23 - _ZN7cutlass13device_kernelIN5flash19enable_sm80_to_sm89INS1_16FlashAttnFwdSm80INS1_25CollectiveMainloopFwdSm80ILi8ELi1ELb0EN4cute5tupleIJNS5_1CILi128EEENS7_ILi32EEENS7_ILi256EEEEEELi256ENS_6half_tEfNS_4arch4Sm80ELb0ELb1ELb1ELb1ELb1ELb1ELb1ELb1EEENS1_21CollectiveEpilogueFwdINS6_IJS8_SA_S9_EEENS6_IJNS7_ILi1EEESI_SI_EEESC_SE_Li256ELb1ELb1ELb1ELb0EEENS1_36VarlenDynamicPersistentTileSchedulerILi128ELi32ELi256ELi256ELb1ELb1ELb0ELb1ELb0ELb1EEEEEEEEEvNT_6ParamsE)
        .other          _ZN7cutlass13device_kernelIN5flash19enable_sm80_to_sm89INS1_16FlashAttnFwdSm80INS1_25CollectiveMainloopFwdSm80ILi8ELi1ELb0EN4cute5tupleIJNS5_1CILi128EEENS7_ILi32EEENS7_ILi256EEEEEELi256ENS_6half_tEfNS_4arch4Sm80ELb0ELb1ELb1ELb1ELb1ELb1ELb1ELb1EEENS1_21CollectiveEpilogueFwdINS6_IJS8_SA_S9_EEENS6_IJNS7_ILi1EEESI_SI_EEESC_SE_Li256ELb1ELb1ELb1ELb0EEENS1_36VarlenDynamicPersistentTileSchedulerILi128ELi32ELi256ELi256ELb1ELb1ELb0ELb1ELb0ELb1EEEEEEEEEvNT_6ParamsE,@"STO_CUDA_ENTRY STV_DEFAULT"
_ZN7cutlass13device_kernelIN5flash19enable_sm80_to_sm89INS1_16FlashAttnFwdSm80INS1_25CollectiveMainloopFwdSm80ILi8ELi1ELb0EN4cute5tupleIJNS5_1CILi128EEENS7_ILi32EEENS7_ILi256EEEEEELi256ENS_6half_tEfNS_4arch4Sm80ELb0ELb1ELb1ELb1ELb1ELb1ELb1ELb1EEENS1_21CollectiveEpilogueFwdINS6_IJS8_SA_S9_EEENS6_IJNS7_ILi1EEESI_SI_EEESC_SE_Li256ELb1ELb1ELb1ELb0EEENS1_36VarlenDynamicPersistentTileSchedulerILi128ELi32ELi256ELi256ELb1ELb1ELb0ELb1ELb0ELb1EEEEEEEEEvNT_6ParamsE:
[----:B------:R-:W-:Y:S01]  /*0000*/  LDC R1, c[0x0][0x37c] ;  /* 0x0000df00ff017b82 */ /* 0x000fe20000000800 */
[----:B------:R-:W-:Y:S05]  /*0010*/  EXIT ;  /* 0x000000000000794d */ /* 0x000fea0003800000 */
.L_x_5:
        /* <DEDUP_REMOVED lines=14> */
.L_x_23:


//--------------------- .text._ZN7cutlass13device_kernelIN5flash19enable_sm80_to_sm89INS1_16FlashAttnFwdSm80INS1_25CollectiveMainloopFwdSm80ILi8ELi1ELb1EN4cute5tupleIJNS5_1CILi128EEENS7_ILi64EEENS7_ILi256EEEEEELi256ENS_6half_tEfNS_4arch4Sm80ELb1ELb0ELb1ELb0ELb1ELb0ELb1ELb1EEENS1_21CollectiveEpilogueFwdINS6_IJS8_SA_S9_EEENS6_IJNS7_ILi1EEESI_SI_EEESC_SE_Li256ELb0ELb1ELb1ELb0EEENS1_30DynamicPersistentTileSchedulerILi256ELi256ELb1ELb1ELb0EEEEEEEEEvNT_6ParamsE --------------------------
	.section	.text._ZN7cutlass13device_kernelIN5flash19enable_sm80_to_sm89INS1_16FlashAttnFwdSm80INS1_25CollectiveMainloopFwdSm80ILi8ELi1ELb1EN4cute5tupleIJNS5_1CILi128EEENS7_ILi64EEENS7_ILi256EEEEEELi256ENS_6half_tEfNS_4arch4Sm80ELb1ELb0ELb1ELb0ELb1ELb0ELb1ELb1EEENS1_21CollectiveEpilogueFwdINS6_IJS8_SA_S9_EEENS6_IJNS7_ILi1EEESI_SI_EEESC_SE_Li256ELb0ELb1ELb1ELb0EEENS1_30DynamicPersistentTileSchedulerILi256ELi256ELb1ELb1ELb0EEEEEEEEEvNT_6ParamsE,"ax",@progbits
	.align	128
.text._ZN7cutlass13device_kernelIN5flash19enable_sm80_to_sm89INS1_16FlashAttnFwdSm80INS1_25CollectiveMainloopFwdSm80ILi8ELi1ELb1EN4cute5tupleIJNS5_1CILi128EEENS7_ILi64EEENS7_ILi256EEEEEELi256ENS_6half_tEfNS_4arch4Sm80ELb1ELb0ELb1ELb0ELb1ELb0ELb1ELb1EEENS1_21CollectiveEpilogueFwdINS6_IJS8_SA_S9_EEENS6_IJNS7_ILi1EEESI_SI_EEESC_SE_Li256ELb0ELb1ELb1ELb0EEENS1_30DynamicPersistentTileSchedulerILi256ELi256ELb1ELb1ELb0EEEEEEEEEvNT_6ParamsE:
        .type           _ZN7cutlass13device_kernelIN5flash19enable_sm80_to_sm89INS1_16FlashAttnFwdSm80INS1_25CollectiveMainloopFwdSm80ILi8ELi1ELb1EN4cute5tupleIJNS5_1CILi128EEENS7_ILi64EEENS7_ILi256EEEEEELi256ENS_6half_tEfNS_4arch4Sm80ELb1ELb0ELb1ELb0ELb1ELb0ELb1ELb1EEENS1_21CollectiveEpilogueFwdINS6_IJS8_SA_S9_EEENS6_IJNS7_ILi1EEESI_SI_EEESC_SE_Li256ELb0ELb1ELb1ELb0EEENS1_30DynamicPersistentTileSchedulerILi256ELi256ELb1ELb1ELb0EEEEEEEEEvNT_6ParamsE,@function
        .size           _ZN7cutlass13device_kernelIN5flash19enable_sm80_to_sm89INS1_16FlashAttnFwdSm80INS1_25CollectiveMainloopFwdSm80ILi8ELi1ELb1EN4cute5tupleIJNS5_1CILi128EEENS7_ILi64EEENS7_ILi256EEEEEELi256ENS_6half_tEfNS_4arch4Sm80ELb1ELb0ELb1ELb0ELb1ELb0ELb1ELb1EEENS1_21CollectiveEpilogueFwdINS6_IJS8_SA_S9_EEENS6_IJNS7_ILi1EEESI_SI_EEESC_SE_Li256ELb0ELb1ELb1ELb0EEENS1_30DynamicPersistentTileSchedulerILi256ELi256ELb1ELb1ELb0EEEEEEEEEvNT_6ParamsE,(.L_x_24 - _ZN7cutlass13device_kernelIN5flash19enable_sm80_to_sm89INS1_16FlashAttnFwdSm80INS1_25CollectiveMainloopFwdSm80ILi8ELi1ELb1EN4cute5tupleIJNS5_1CILi128EEENS7_ILi64EEENS7_ILi256EEEEEELi256ENS_6half_tEfNS_4arch4Sm80ELb1ELb0ELb1ELb0ELb1ELb0ELb1ELb1EEENS1_21CollectiveEpilogueFwdINS6_IJS8_SA_S9_EEENS6_IJNS7_ILi1EEESI_SI_EEESC_SE_Li256ELb0ELb1ELb1ELb0EEENS1_30DynamicPersistentTileSchedulerILi256ELi256ELb1ELb1ELb0EEEEEEEEEvNT_6ParamsE)
        .other          _ZN7cutlass13device_kernelIN5flash19enable_sm80_to_sm89INS1_16FlashAttnFwdSm80INS1_25CollectiveMainloopFwdSm80ILi8ELi1ELb1EN4cute5tupleIJNS5_1CILi128EEENS7_ILi64EEENS7_ILi256EEEEEELi256ENS_6half_tEfNS_4arch4Sm80ELb1ELb0ELb1ELb0ELb1ELb0ELb1ELb1EEENS1_21CollectiveEpilogueFwdINS6_IJS8_SA_S9_EEENS6_IJNS7_ILi1EEESI_SI_EEESC_SE_Li256ELb0ELb1ELb1ELb0EEENS1_30DynamicPersistentTileSchedulerILi256ELi256ELb1ELb1ELb0EEEEEEEEEvNT_6ParamsE,@"STO_CUDA_ENTRY STV_DEFAULT"
_ZN7cutlass13device_kernelIN5flash19enable_sm80_to_sm89INS1_16FlashAttnFwdSm80INS1_25CollectiveMainloopFwdSm80ILi8ELi1ELb1EN4cute5tupleIJNS5_1CILi128EEENS7_ILi64EEENS7_ILi256EEEEEELi256ENS_6half_tEfNS_4arch4Sm80ELb1ELb0ELb1ELb0ELb1ELb0ELb1ELb1EEENS1_21CollectiveEpilogueFwdINS6_IJS8_SA_S9_EEENS6_IJNS7_ILi1EEESI_SI_EEESC_SE_Li256ELb0ELb1ELb1ELb0EEENS1_30DynamicPersistentTileSchedulerILi256ELi256ELb1ELb1ELb0EEEEEEEEEvNT_6ParamsE:
[----:B------:R-:W-:Y:S01]  /*0000*/  LDC R1, c[0x0][0x37c] ;  /* 0x0000df00ff017b82 */ /* 0x000fe20000000800 */
[----:B------:R-:W-:Y:S05]  /*0010*/  EXIT ;  /* 0x000000000000794d */ /* 0x000fea0003800000 */
.L_x_6:
        /* <DEDUP_REMOVED lines=14> */
.L_x_24:


//--------------------- .text._ZN7cutlass13device_kernelIN5flash19enable_sm80_to_sm89INS1_16FlashAttnFwdSm80INS1_25CollectiveMainloopFwdSm80ILi8ELi1ELb1EN4cute5tupleIJNS5_1CILi128EEENS7_ILi48EEENS7_ILi256EEEEEELi256ENS_6half_tEfNS_4arch4Sm80ELb1ELb0ELb1ELb1ELb1ELb0ELb1ELb1EEENS1_21CollectiveEpilogueFwdINS6_IJS8_SA_S9_EEENS6_IJNS7_ILi1EEESI_SI_EEESC_SE_Li256ELb1ELb1ELb1ELb0EEENS1_36VarlenDynamicPersistentTileSchedulerILi128ELi48ELi256ELi256ELb1ELb1ELb0ELb1ELb1ELb1EEEEEEEEEvNT_6ParamsE --------------------------
	.section	.text._ZN7cutlass13device_kernelIN5flash19enable_sm80_to_sm89INS1_16FlashAttnFwdSm80INS1_25CollectiveMainloopFwdSm80ILi8ELi1ELb1EN4cute5tupleIJNS5_1CILi128EEENS7_ILi48EEENS7_ILi256EEEEEELi256ENS_6half_tEfNS_4arch4Sm80ELb1ELb0ELb1ELb1ELb1ELb0ELb1ELb1EEENS1_21CollectiveEpilogueFwdINS6_IJS8_SA_S9_EEENS6_IJNS7_ILi1EEESI_SI_EEESC_SE_Li256ELb1ELb1ELb1ELb0EEENS1_36VarlenDynamicPersistentTileSchedulerILi128ELi48ELi256ELi256ELb1ELb1ELb0ELb1ELb1ELb1EEEEEEEEEvNT_6ParamsE,"ax",@progbits
	.align	128
.text._ZN7cutlass13device_kernelIN5flash19enable_sm80_to_sm89INS1_16FlashAttnFwdSm80INS1_25CollectiveMainloopFwdSm80ILi8ELi1ELb1EN4cute5tupleIJNS5_1CILi128EEENS7_ILi48EEENS7_ILi256EEEEEELi256ENS_6half_tEfNS_4arch4Sm80ELb1ELb0ELb1ELb1ELb1ELb0ELb1ELb1EEENS1_21CollectiveEpilogueFwdINS6_IJS8_SA_S9_EEENS6_IJNS7_ILi1EEESI_SI_EEESC_SE_Li256ELb1ELb1ELb1ELb0EEENS1_36VarlenDynamicPersistentTileSchedulerILi128ELi48ELi256ELi256ELb1ELb1ELb0ELb1ELb1ELb1EEEEEEEEEvNT_6ParamsE:
        .type           _ZN7cutlass13device_kernelIN5flash19enable_sm80_to_sm89INS1_16FlashAttnFwdSm80INS1_25CollectiveMainloopFwdSm80ILi8ELi1ELb1EN4cute5tupleIJNS5_1CILi128EEENS7_ILi48EEENS7_ILi256EEEEEELi256ENS_6half_tEfNS_4arch4Sm80ELb1ELb0ELb1ELb1ELb1ELb0ELb1ELb1EEENS1_21CollectiveEpilogueFwdINS6_IJS8_SA_S9_EEENS6_IJNS7_ILi1EEESI_SI_EEESC_SE_Li256ELb1ELb1ELb1ELb0EEENS1_36VarlenDynamicPersistentTileSchedulerILi128ELi48ELi256ELi256ELb1ELb1ELb0ELb1ELb1ELb1EEEEEEEEEvNT_6ParamsE,@function
        .size           _ZN7cutlass13device_kernelIN5flash19enable_sm80_to_sm89INS1_16FlashAttnFwdSm80INS1_25CollectiveMainloopFwdSm80ILi8ELi1ELb1EN4cute5tupleIJNS5_1CILi128EEENS7_ILi48EEENS7_ILi256EEEEEELi256ENS_6half_tEfNS_4arch4Sm80ELb1ELb0ELb1ELb1ELb1ELb0ELb1ELb1EEENS1_21CollectiveEpilogueFwdINS6_IJS8_SA_S9_EEENS6_IJNS7_ILi1EEESI_SI_EEESC_SE_Li256ELb1ELb1ELb1ELb0EEENS1_36VarlenDynamicPersistentTileSchedulerILi128ELi48ELi256ELi256ELb1ELb1ELb0ELb1ELb1ELb1EEEEEEEEEvNT_6ParamsE,(.L_x_25 - _ZN7cutlass13device_kernelIN5flash19enable_sm80_to_sm89INS1_16FlashAttnFwdSm80INS1_25CollectiveMainloopFwdSm80ILi8ELi1ELb1EN4cute5tupleIJNS5_1CILi128EEENS7_ILi48EEENS7_ILi256EEEEEELi256ENS_6half_tEfNS_4arch4Sm80ELb1ELb0ELb1ELb1ELb1ELb0ELb1ELb1EEENS1_21CollectiveEpilogueFwdINS6_IJS8_SA_S9_EEENS6_IJNS7_ILi1EEESI_SI_EEESC_SE_Li256ELb1ELb1ELb1ELb0EEENS1_36VarlenDynamicPersistentTileSchedulerILi128ELi48ELi256ELi256ELb1ELb1ELb0ELb1ELb1ELb1EEEEEEEEEvNT_6ParamsE)
        .other          _ZN7cutlass13device_kernelIN5flash19enable_sm80_to_sm89INS1_16FlashAttnFwdSm80INS1_25CollectiveMainloopFwdSm80ILi8ELi1ELb1EN4cute5tupleIJNS5_1CILi128EEENS7_ILi48EEENS7_ILi256EEEEEELi256ENS_6half_tEfNS_4arch4Sm80ELb1ELb0ELb1ELb1ELb1ELb0ELb1ELb1EEENS1_21CollectiveEpilogueFwdINS6_IJS8_SA_S9_EEENS6_IJNS7_ILi1EEESI_SI_EEESC_SE_Li256ELb1ELb1ELb1ELb0EEENS1_36VarlenDynamicPersistentTileSchedulerILi128ELi48ELi256ELi256ELb1ELb1ELb0ELb1ELb1ELb1EEEEEEEEEvNT_6ParamsE,@"STO_CUDA_ENTRY STV_DEFAULT"
_ZN7cutlass13device_kernelIN5flash19enable_sm80_to_sm89INS1_16FlashAttnFwdSm80INS1_25CollectiveMainloopFwdSm80ILi8ELi1ELb1EN4cute5tupleIJNS5_1CILi128EEENS7_ILi48EEENS7_ILi256EEEEEELi256ENS_6half_tEfNS_4arch4Sm80ELb1ELb0ELb1ELb1ELb1ELb0ELb1ELb1EEENS1_21CollectiveEpilogueFwdINS6_IJS8_SA_S9_EEENS6_IJNS7_ILi1EEESI_SI_EEESC_SE_Li256ELb1ELb1ELb1ELb0EEENS1_36VarlenDynamicPersistentTileSchedulerILi128ELi48ELi256ELi256ELb1ELb1ELb0ELb1ELb1ELb1EEEEEEEEEvNT_6ParamsE:
[----:B------:R-:W-:Y:S01]  /*0000*/  LDC R1, c[0x0][0x37c] ;  /* 0x0000df00ff017b82 */ /* 0x000fe20000000800 */
[----:B------:R-:W-:Y:S05]  /*0010*/  EXIT ;  /* 0x000000000000794d */ /* 0x000fea0003800000 */
.L_x_7:
        /* <DEDUP_REMOVED lines=14> */
.L_x_25:


//--------------------- .text._ZN7cutlass13device_kernelIN5flash19enable_sm80_to_sm89INS1_16FlashAttnFwdSm80INS1_25CollectiveMainloopFwdSm80ILi8ELi1ELb0EN4cute5tupleIJNS5_1CILi128EEENS7_ILi32EEENS7_ILi256EEEEEELi256ENS_6half_tEfNS_4arch4Sm80ELb1ELb0ELb1ELb1ELb1ELb1ELb1ELb1EEENS1_21CollectiveEpilogueFwdINS6_IJS8_SA_S9_EEENS6_IJNS7_ILi1EEESI_SI_EEESC_SE_Li256ELb1ELb1ELb1ELb0EEENS1_36VarlenDynamicPersistentTileSchedulerILi128ELi32ELi256ELi256ELb1ELb1ELb0ELb1ELb1ELb1EEEEEEEEEvNT_6ParamsE --------------------------
	.section	.text._ZN7cutlass13device_kernelIN5flash19enable_sm80_to_sm89INS1_16FlashAttnFwdSm80INS1_25CollectiveMainloopFwdSm80ILi8ELi1ELb0EN4cute5tupleIJNS5_1CILi128EEENS7_ILi32EEENS7_ILi256EEEEEELi256ENS_6half_tEfNS_4arch4Sm80ELb1ELb0ELb1ELb1ELb1ELb1ELb1ELb1EEENS1_21CollectiveEpilogueFwdINS6_IJS8_SA_S9_EEENS6_IJNS7_ILi1EEESI_SI_EEESC_SE_Li256ELb1ELb1ELb1ELb0EEENS1_36VarlenDynamicPersistentTileSchedulerILi128ELi32ELi256ELi256ELb1ELb1ELb0ELb1ELb1ELb1EEEEEEEEEvNT_6ParamsE,"ax",@progbits
	.align	128
.text._ZN7cutlass13device_kernelIN5flash19enable_sm80_to_sm89INS1_16FlashAttnFwdSm80INS1_25CollectiveMainloopFwdSm80ILi8ELi1ELb0EN4cute5tupleIJNS5_1CILi128EEENS7_ILi32EEENS7_ILi256EEEEEELi256ENS_6half_tEfNS_4arch4Sm80ELb1ELb0ELb1ELb1ELb1ELb1ELb1ELb1EEENS1_21CollectiveEpilogueFwdINS6_IJS8_SA_S9_EEENS6_IJNS7_ILi1EEESI_SI_EEESC_SE_Li256ELb1ELb1ELb1ELb0EEENS1_36VarlenDynamicPersistentTileSchedulerILi128ELi32ELi256ELi256ELb1ELb1ELb0ELb1ELb1ELb1EEEEEEEEEvNT_6ParamsE:
        .type           _ZN7cutlass13device_kernelIN5flash19enable_sm80_to_sm89INS1_16FlashAttnFwdSm80INS1_25CollectiveMainloopFwdSm80ILi8ELi1ELb0EN4cute5tupleIJNS5_1CILi128EEENS7_ILi32EEENS7_ILi256EEEEEELi256ENS_6half_tEfNS_4arch4Sm80ELb1ELb0ELb1ELb1ELb1ELb1ELb1ELb1EEENS1_21CollectiveEpilogueFwdINS6_IJS8_SA_S9_EEENS6_IJNS7_ILi1EEESI_SI_EEESC_SE_Li256ELb1ELb1ELb1ELb0EEENS1_36VarlenDynamicPersistentTileSchedulerILi128ELi32ELi256ELi256ELb1ELb1ELb0ELb1ELb1ELb1EEEEEEEEEvNT_6ParamsE,@function
        .size           _ZN7cutlass13device_kernelIN5flash19enable_sm80_to_sm89INS1_16FlashAttnFwdSm80INS1_25CollectiveMainloopFwdSm80ILi8ELi1ELb0EN4cute5tupleIJNS5_1CILi128EEENS7_ILi32EEENS7_ILi256EEEEEELi256ENS_6half_tEfNS_4arch4Sm80ELb1ELb0ELb1ELb1ELb1ELb1ELb1ELb1EEENS1_21CollectiveEpilogueFwdINS6_IJS8_SA_S9_EEENS6_IJNS7_ILi1EEESI_SI_EEESC_SE_Li256ELb1ELb1ELb1ELb0EEENS1_36VarlenDynamicPersistentTileSchedulerILi128ELi32ELi256ELi256ELb1ELb1ELb0ELb1ELb1ELb1EEEEEEEEEvNT_6ParamsE,(.L_x_26 - _ZN7cutlass13device_kernelIN5flash19enable_sm80_to_sm89INS1_16FlashAttnFwdSm80INS1_25CollectiveMainloopFwdSm80ILi8ELi1ELb0EN4cute5tupleIJNS5_1CILi128EEENS7_ILi32EEENS7_ILi256EEEEEELi256ENS_6half_tEfNS_4arch4Sm80ELb1ELb0ELb1ELb1ELb1ELb1ELb1ELb1EEENS1_21CollectiveEpilogueFwdINS6_IJS8_SA_S9_EEENS6_IJNS7_ILi1EEESI_SI_EEESC_SE_Li256ELb1ELb1ELb1ELb0EEENS1_36VarlenDynamicPersistentTileSchedulerILi128ELi32ELi256ELi256ELb1ELb1ELb0ELb1ELb1ELb1EEEEEEEEEvNT_6ParamsE)
        .other          _ZN7cutlass13device_kernelIN5flash19enable_sm80_to_sm89INS1_16FlashAttnFwdSm80INS1_25CollectiveMainloopFwdSm80ILi8ELi1ELb0EN4cute5tupleIJNS5_1CILi128EEENS7_ILi32EEENS7_ILi256EEEEEELi256ENS_6half_tEfNS_4arch4Sm80ELb1ELb0ELb1ELb1ELb1ELb1ELb1ELb1EEENS1_21CollectiveEpilogueFwdINS6_IJS8_SA_S9_EEENS6_IJNS7_ILi1EEESI_SI_EEESC_SE_Li256ELb1ELb1ELb1ELb0EEENS1_36VarlenDynamicPersistentTileSchedulerILi128ELi32ELi256ELi256ELb1ELb1ELb0ELb1ELb1ELb1EEEEEEEEEvNT_6ParamsE,@"STO_CUDA_ENTRY STV_DEFAULT"
_ZN7cutlass13device_kernelIN5flash19enable_sm80_to_sm89INS1_16FlashAttnFwdSm80INS1_25CollectiveMainloopFwdSm80ILi8ELi1ELb0EN4cute5tupleIJNS5_1CILi128EEENS7_ILi32EEENS7_ILi256EEEEEELi256ENS_6half_tEfNS_4arch4Sm80ELb1ELb0ELb1ELb1ELb1ELb1ELb1ELb1EEENS1_21CollectiveEpilogueFwdINS6_IJS8_SA_S9_EEENS6_IJNS7_ILi1EEESI_SI_EEESC_SE_Li256ELb1ELb1ELb1ELb0EEENS1_36VarlenDynamicPersistentTileSchedulerILi128ELi32ELi256ELi256ELb1ELb1ELb0ELb1ELb1ELb1EEEEEEEEEvNT_6ParamsE:
[----:B------:R-:W-:Y:S01]  /*0000*/  LDC R1, c[0x0][0x37c] ;  /* 0x0000df00ff017b82 */ /* 0x000fe20000000800 */
[----:B------:R-:W-:Y:S05]  /*0010*/  EXIT ;  /* 0x000000000000794d */ /* 0x000fea0003800000 */
.L_x_8:
        /* <DEDUP_REMOVED lines=14> */
.L_x_26:


//--------------------- .text._ZN7cutlass13device_kernelIN5flash19enable_sm80_to_sm89INS1_16FlashAttnFwdSm80INS1_25CollectiveMainloopFwdSm80ILi8ELi1ELb0EN4cute5tupleIJNS5_1CILi128EEENS7_ILi96EEENS7_ILi256EEEEEELi256ENS_6half_tEfNS_4arch4Sm80ELb0ELb0ELb1ELb0ELb1ELb0ELb1ELb1EEENS1_21CollectiveEpilogueFwdINS6_IJS8_SA_S9_EEENS6_IJNS7_ILi1EEESI_SI_EEESC_SE_Li256ELb0ELb1ELb1ELb0EEENS1_19SingleTileSchedulerILb0ELb1ELb1ELi128EEEEEEEEEvNT_6ParamsE --------------------------
	.section	.text._ZN7cutlass13device_kernelIN5flash19enable_sm80_to_sm89INS1_16FlashAttnFwdSm80INS1_25CollectiveMainloopFwdSm80ILi8ELi1ELb0EN4cute5tupleIJNS5_1CILi128EEENS7_ILi96EEENS7_ILi256EEEEEELi256ENS_6half_tEfNS_4arch4Sm80ELb0ELb0ELb1ELb0ELb1ELb0ELb1ELb1EEENS1_21CollectiveEpilogueFwdINS6_IJS8_SA_S9_EEENS6_IJNS7_ILi1EEESI_SI_EEESC_SE_Li256ELb0ELb1ELb1ELb0EEENS1_19SingleTileSchedulerILb0ELb1ELb1ELi128EEEEEEEEEvNT_6ParamsE,"ax",@progbits
	.align	128
.text._ZN7cutlass13device_kernelIN5flash19enable_sm80_to_sm89INS1_16FlashAttnFwdSm80INS1_25CollectiveMainloopFwdSm80ILi8ELi1ELb0EN4cute5tupleIJNS5_1CILi128EEENS7_ILi96EEENS7_ILi256EEEEEELi256ENS_6half_tEfNS_4arch4Sm80ELb0ELb0ELb1ELb0ELb1ELb0ELb1ELb1EEENS1_21CollectiveEpilogueFwdINS6_IJS8_SA_S9_EEENS6_IJNS7_ILi1EEESI_SI_EEESC_SE_Li256ELb0ELb1ELb1ELb0EEENS1_19SingleTileSchedulerILb0ELb1ELb1ELi128EEEEEEEEEvNT_6ParamsE:
        .type           _ZN7cutlass13device_kernelIN5flash19enable_sm80_to_sm89INS1_16FlashAttnFwdSm80INS1_25CollectiveMainloopFwdSm80ILi8ELi1ELb0EN4cute5tupleIJNS5_1CILi128EEENS7_ILi96EEENS7_ILi256EEEEEELi256ENS_6half_tEfNS_4arch4Sm80ELb0ELb0ELb1ELb0ELb1ELb0ELb1ELb1EEENS1_21CollectiveEpilogueFwdINS6_IJS8_SA_S9_EEENS6_IJNS7_ILi1EEESI_SI_EEESC_SE_Li256ELb0ELb1ELb1ELb0EEENS1_19SingleTileSchedulerILb0ELb1ELb1ELi128EEEEEEEEEvNT_6ParamsE,@function
        .size           _ZN7cutlass13device_kernelIN5flash19enable_sm80_to_sm89INS1_16FlashAttnFwdSm80INS1_25CollectiveMainloopFwdSm80ILi8ELi1ELb0EN4cute5tupleIJNS5_1CILi128EEENS7_ILi96EEENS7_ILi256EEEEEELi256ENS_6half_tEfNS_4arch4Sm80ELb0ELb0ELb1ELb0ELb1ELb0ELb1ELb1EEENS1_21CollectiveEpilogueFwdINS6_IJS8_SA_S9_EEENS6_IJNS7_ILi1EEESI_SI_EEESC_SE_Li256ELb0ELb1ELb1ELb0EEENS1_19SingleTileSchedulerILb0ELb1ELb1ELi128EEEEEEEEEvNT_6ParamsE,(.L_x_27 - _ZN7cutlass13device_kernelIN5flash19enable_sm80_to_sm89INS1_16FlashAttnFwdSm80INS1_25CollectiveMainloopFwdSm80ILi8ELi1ELb0EN4cute5tupleIJNS5_1CILi128EEENS7_ILi96EEENS7_ILi256EEEEEELi256ENS_6half_tEfNS_4arch4Sm80ELb0ELb0ELb1ELb0ELb1ELb0ELb1ELb1EEENS1_21CollectiveEpilogueFwdINS6_IJS8_SA_S9_EEENS6_IJNS7_ILi1EEESI_SI_EEESC_SE_Li256ELb0ELb1ELb1ELb0EEENS1_19SingleTileSchedulerILb0ELb1ELb1ELi128EEEEEEEEEvNT_6ParamsE)
        .other          _ZN7cutlass13device_kernelIN5flash19enable_sm80_to_sm89INS1_16FlashAttnFwdSm80INS1_25CollectiveMainloopFwdSm80ILi8ELi1ELb0EN4cute5tupleIJNS5_1CILi128EEENS7_ILi96EEENS7_ILi256EEEEEELi256ENS_6half_tEfNS_4arch4Sm80ELb0ELb0ELb1ELb0ELb1ELb0ELb1ELb1EEENS1_21CollectiveEpilogueFwdINS6_IJS8_SA_S9_EEENS6_IJNS7_ILi1EEESI_SI_EEESC_SE_Li256ELb0ELb1ELb1ELb0EEENS1_19SingleTileSchedulerILb0ELb1ELb1ELi128EEEEEEEEEvNT_6ParamsE,@"STO_CUDA_ENTRY STV_DEFAULT"
_ZN7cutlass13device_kernelIN5flash19enable_sm80_to_sm89INS1_16FlashAttnFwdSm80INS1_25CollectiveMainloopFwdSm80ILi8ELi1ELb0EN4cute5tupleIJNS5_1CILi128EEENS7_ILi96EEENS7_ILi256EEEEEELi256ENS_6half_tEfNS_4arch4Sm80ELb0ELb0ELb1ELb0ELb1ELb0ELb1ELb1EEENS1_21CollectiveEpilogueFwdINS6_IJS8_SA_S9_EEENS6_IJNS7_ILi1EEESI_SI_EEESC_SE_Li256ELb0ELb1ELb1ELb0EEENS1_19SingleTileSchedulerILb0ELb1ELb1ELi128EEEEEEEEEvNT_6ParamsE:
[----:B------:R-:W-:Y:S01]  /*0000*/  LDC R1, c[0x0][0x37c] ;  /* 0x0000df00ff017b82 */ /* 0x000fe20000000800 */
[----:B------:R-:W-:Y:S05]  /*0010*/  EXIT ;  /* 0x000000000000794d */ /* 0x000fea0003800000 */
.L_x_9:
        /* <DEDUP_REMOVED lines=14> */
.L_x_27:


//--------------------- .text._ZN7cutlass13device_kernelIN5flash19enable_sm80_to_sm89INS1_16FlashAttnFwdSm80INS1_25CollectiveMainloopFwdSm80ILi8ELi1ELb0EN4cute5tupleIJNS5_1CILi128EEENS7_ILi64EEENS7_ILi256EEEEEELi256ENS_6half_tEfNS_4arch4Sm80ELb0ELb0ELb1ELb1ELb1ELb0ELb1ELb1EEENS1_21CollectiveEpilogueFwdINS6_IJS8_SA_S9_EEENS6_IJNS7_ILi1EEESI_SI_EEESC_SE_Li256ELb1ELb1ELb1ELb0EEENS1_36VarlenDynamicPersistentTileSchedulerILi128ELi64ELi256ELi256ELb1ELb1ELb0ELb0ELb1ELb1EEEEEEEEEvNT_6ParamsE --------------------------
	.section	.text._ZN7cutlass13device_kernelIN5flash19enable_sm80_to_sm89INS1_16FlashAttnFwdSm80INS1_25CollectiveMainloopFwdSm80ILi8ELi1ELb0EN4cute5tupleIJNS5_1CILi128EEENS7_ILi64EEENS7_ILi256EEEEEELi256ENS_6half_tEfNS_4arch4Sm80ELb0ELb0ELb1ELb1ELb1ELb0ELb1ELb1EEENS1_21CollectiveEpilogueFwdINS6_IJS8_SA_S9_EEENS6_IJNS7_ILi1EEESI_SI_EEESC_SE_Li256ELb1ELb1ELb1ELb0EEENS1_36VarlenDynamicPersistentTileSchedulerILi128ELi64ELi256ELi256ELb1ELb1ELb0ELb0ELb1ELb1EEEEEEEEEvNT_6ParamsE,"ax",@progbits
	.align	128
.text._ZN7cutlass13device_kernelIN5flash19enable_sm80_to_sm89INS1_16FlashAttnFwdSm80INS1_25CollectiveMainloopFwdSm80ILi8ELi1ELb0EN4cute5tupleIJNS5_1CILi128EEENS7_ILi64EEENS7_ILi256EEEEEELi256ENS_6half_tEfNS_4arch4Sm80ELb0ELb0ELb1ELb1ELb1ELb0ELb1ELb1EEENS1_21CollectiveEpilogueFwdINS6_IJS8_SA_S9_EEENS6_IJNS7_ILi1EEESI_SI_EEESC_SE_Li256ELb1ELb1ELb1ELb0EEENS1_36VarlenDynamicPersistentTileSchedulerILi128ELi64ELi256ELi256ELb1ELb1ELb0ELb0ELb1ELb1EEEEEEEEEvNT_6ParamsE:
        .type           _ZN7cutlass13device_kernelIN5flash19enable_sm80_to_sm89INS1_16FlashAttnFwdSm80INS1_25CollectiveMainloopFwdSm80ILi8ELi1ELb0EN4cute5tupleIJNS5_1CILi128EEENS7_ILi64EEENS7_ILi256EEEEEELi256ENS_6half_tEfNS_4arch4Sm80ELb0ELb0ELb1ELb1ELb1ELb0ELb1ELb1EEENS1_21CollectiveEpilogueFwdINS6_IJS8_SA_S9_EEENS6_IJNS7_ILi1EEESI_SI_EEESC_SE_Li256ELb1ELb1ELb1ELb0EEENS1_36VarlenDynamicPersistentTileSchedulerILi128ELi64ELi256ELi256ELb1ELb1ELb0ELb0ELb1ELb1EEEEEEEEEvNT_6ParamsE,@function
        .size           _ZN7cutlass13device_kernelIN5flash19enable_sm80_to_sm89INS1_16FlashAttnFwdSm80INS1_25CollectiveMainloopFwdSm80ILi8ELi1ELb0EN4cute5tupleIJNS5_1CILi128EEENS7_ILi64EEENS7_ILi256EEEEEELi256ENS_6half_tEfNS_4arch4Sm80ELb0ELb0ELb1ELb1ELb1ELb0ELb1ELb1EEENS1_21CollectiveEpilogueFwdINS6_IJS8_SA_S9_EEENS6_IJNS7_ILi1EEESI_SI_EEESC_SE_Li256ELb1ELb1ELb1ELb0EEENS1_36VarlenDynamicPersistentTileSchedulerILi128ELi64ELi256ELi256ELb1ELb1ELb0ELb0ELb1ELb1EEEEEEEEEvNT_6ParamsE,(.L_x_28 - _ZN7cutlass13device_kernelIN5flash19enable_sm80_to_sm89INS1_16FlashAttnFwdSm80INS1_25CollectiveMainloopFwdSm80ILi8ELi1ELb0EN4cute5tupleIJNS5_1CILi128EEENS7_ILi64EEENS7_ILi256EEEEEELi256ENS_6half_tEfNS_4arch4Sm80ELb0ELb0ELb1ELb1ELb1ELb0ELb1ELb1EEENS1_21CollectiveEpilogueFwdINS6_IJS8_SA_S9_EEENS6_IJNS7_ILi1EEESI_SI_EEESC_SE_Li256ELb1ELb1ELb1ELb0EEENS1_36VarlenDynamicPersistentTileSchedulerILi128ELi64ELi256ELi256ELb1ELb1ELb0ELb0ELb1ELb1EEEEEEEEEvNT_6ParamsE)
        .other          _ZN7cutlass13device_kernelIN5flash19enable_sm80_to_sm89INS1_16FlashAttnFwdSm80INS1_25CollectiveMainloopFwdSm80ILi8ELi1ELb0EN4cute5tupleIJNS5_1CILi128EEENS7_ILi64EEENS7_ILi256EEEEEELi256ENS_6half_tEfNS_4arch4Sm80ELb0ELb0ELb1ELb1ELb1ELb0ELb1ELb1EEENS1_21CollectiveEpilogueFwdINS6_IJS8_SA_S9_EEENS6_IJNS7_ILi1EEESI_SI_EEESC_SE_Li256ELb1ELb1ELb1ELb0EEENS1_36VarlenDynamicPersistentTileSchedulerILi128ELi64ELi256ELi256ELb1ELb1ELb0ELb0ELb1ELb1EEEEEEEEEvNT_6ParamsE,@"STO_CUDA_ENTRY STV_DEFAULT"
_ZN7cutlass13device_kernelIN5flash19enable_sm80_to_sm89INS1_16FlashAttnFwdSm80INS1_25CollectiveMainloopFwdSm80ILi8ELi1ELb0EN4cute5tupleIJNS5_1CILi128EEENS7_ILi64EEENS7_ILi256EEEEEELi256ENS_6half_tEfNS_4arch4Sm80ELb0ELb0ELb1ELb1ELb1ELb0ELb1ELb1EEENS1_21CollectiveEpilogueFwdINS6_IJS8_SA_S9_EEENS6_IJNS7_ILi1EEESI_SI_EEESC_SE_Li256ELb1ELb1ELb1ELb0EEENS1_36VarlenDynamicPersistentTileSchedulerILi128ELi64ELi256ELi256ELb1ELb1ELb0ELb0ELb1ELb1EEEEEEEEEvNT_6ParamsE:
[----:B------:R-:W-:Y:S01]  /*0000*/  LDC R1, c[0x0][0x37c] ;  /* 0x0000df00ff017b82 */ /* 0x000fe20000000800 */
[----:B------:R-:W-:Y:S05]  /*0010*/  EXIT ;  /* 0x000000000000794d */ /* 0x000fea0003800000 */
.L_x_10:
        /* <DEDUP_REMOVED lines=14> */
.L_x_28:


//--------------------- .text._ZN7cutlass13device_kernelIN5flash19enable_sm80_to_sm89INS1_16FlashAttnFwdSm80INS1_25CollectiveMainloopFwdSm80ILi8ELi1ELb0EN4cute5tupleIJNS5_1CILi128EEENS7_ILi48EEENS7_ILi256EEEEEELi256ENS_6half_tEfNS_4arch4Sm80ELb0ELb0ELb1ELb1ELb1ELb1ELb1ELb1EEENS1_21CollectiveEpilogueFwdINS6_IJS8_SA_S9_EEENS6_IJNS7_ILi1EEESI_SI_EEESC_SE_Li256ELb1ELb1ELb1ELb0EEENS1_36VarlenDynamicPersistentTileSchedulerILi128ELi48ELi256ELi256ELb1ELb1ELb0ELb0ELb1ELb1EEEEEEEEEvNT_6ParamsE --------------------------
	.section	.text._ZN7cutlass13device_kernelIN5flash19enable_sm80_to_sm89INS1_16FlashAttnFwdSm80INS1_25CollectiveMainloopFwdSm80ILi8ELi1ELb0EN4cute5tupleIJNS5_1CILi128EEENS7_ILi48EEENS7_ILi256EEEEEELi256ENS_6half_tEfNS_4arch4Sm80ELb0ELb0ELb1ELb1ELb1ELb1ELb1ELb1EEENS1_21CollectiveEpilogueFwdINS6_IJS8_SA_S9_EEENS6_IJNS7_ILi1EEESI_SI_EEESC_SE_Li256ELb1ELb1ELb1ELb0EEENS1_36VarlenDynamicPersistentTileSchedulerILi128ELi48ELi256ELi256ELb1ELb1ELb0ELb0ELb1ELb1EEEEEEEEEvNT_6ParamsE,"ax",@progbits
	.align	128
.text._ZN7cutlass13device_kernelIN5flash19enable_sm80_to_sm89INS1_16FlashAttnFwdSm80INS1_25CollectiveMainloopFwdSm80ILi8ELi1ELb0EN4cute5tupleIJNS5_1CILi128EEENS7_ILi48EEENS7_ILi256EEEEEELi256ENS_6half_tEfNS_4arch4Sm80ELb0ELb0ELb1ELb1ELb1ELb1ELb1ELb1EEENS1_21CollectiveEpilogueFwdINS6_IJS8_SA_S9_EEENS6_IJNS7_ILi1EEESI_SI_EEESC_SE_Li256ELb1ELb1ELb1ELb0EEENS1_36VarlenDynamicPersistentTileSchedulerILi128ELi48ELi256ELi256ELb1ELb1ELb0ELb0ELb1ELb1EEEEEEEEEvNT_6ParamsE:
        .type           _ZN7cutlass13device_kernelIN5flash19enable_sm80_to_sm89INS1_16FlashAttnFwdSm80INS1_25CollectiveMainloopFwdSm80ILi8ELi1ELb0EN4cute5tupleIJNS5_1CILi128EEENS7_ILi48EEENS7_ILi256EEEEEELi256ENS_6half_tEfNS_4arch4Sm80ELb0ELb0ELb1ELb1ELb1ELb1ELb1ELb1EEENS1_21CollectiveEpilogueFwdINS6_IJS8_SA_S9_EEENS6_IJNS7_ILi1EEESI_SI_EEESC_SE_Li256ELb1ELb1ELb1ELb0EEENS1_36VarlenDynamicPersistentTileSchedulerILi128ELi48ELi256ELi256ELb1ELb1ELb0ELb0ELb1ELb1EEEEEEEEEvNT_6ParamsE,@function
        .size           _ZN7cutlass13device_kernelIN5flash19enable_sm80_to_sm89INS1_16FlashAttnFwdSm80INS1_25CollectiveMainloopFwdSm80ILi8ELi1ELb0EN4cute5tupleIJNS5_1CILi128EEENS7_ILi48EEENS7_ILi256EEEEEELi256ENS_6half_tEfNS_4arch4Sm80ELb0ELb0ELb1ELb1ELb1ELb1ELb1ELb1EEENS1_21CollectiveEpilogueFwdINS6_IJS8_SA_S9_EEENS6_IJNS7_ILi1EEESI_SI_EEESC_SE_Li256ELb1ELb1ELb1ELb0EEENS1_36VarlenDynamicPersistentTileSchedulerILi128ELi48ELi256ELi256ELb1ELb1ELb0ELb0ELb1ELb1EEEEEEEEEvNT_6ParamsE,(.L_x_29 - _ZN7cutlass13device_kernelIN5flash19enable_sm80_to_sm89INS1_16FlashAttnFwdSm80INS1_25CollectiveMainloopFwdSm80ILi8ELi1ELb0EN4cute5tupleIJNS5_1CILi128EEENS7_ILi48EEENS7_ILi256EEEEEELi256ENS_6half_tEfNS_4arch4Sm80ELb0ELb0ELb1ELb1ELb1ELb1ELb1ELb1EEENS1_21CollectiveEpilogueFwdINS6_IJS8_SA_S9_EEENS6_IJNS7_ILi1EEESI_SI_EEESC_SE_Li256ELb1ELb1ELb1ELb0EEENS1_36VarlenDynamicPersistentTileSchedulerILi128ELi48ELi256ELi256ELb1ELb1ELb0ELb0ELb1ELb1EEEEEEEEEvNT_6ParamsE)
        .other          _ZN7cutlass13device_kernelIN5flash19enable_sm80_to_sm89INS1_16FlashAttnFwdSm80INS1_25CollectiveMainloopFwdSm80ILi8ELi1ELb0EN4cute5tupleIJNS5_1CILi128EEENS7_ILi48EEENS7_ILi256EEEEEELi256ENS_6half_tEfNS_4arch4Sm80ELb0ELb0ELb1ELb1ELb1ELb1ELb1ELb1EEENS1_21CollectiveEpilogueFwdINS6_IJS8_SA_S9_EEENS6_IJNS7_ILi1EEESI_SI_EEESC_SE_Li256ELb1ELb1ELb1ELb0EEENS1_36VarlenDynamicPersistentTileSchedulerILi128ELi48ELi256ELi256ELb1ELb1ELb0ELb0ELb1ELb1EEEEEEEEEvNT_6ParamsE,@"STO_CUDA_ENTRY STV_DEFAULT"
_ZN7cutlass13device_kernelIN5flash19enable_sm80_to_sm89INS1_16FlashAttnFwdSm80INS1_25CollectiveMainloopFwdSm80ILi8ELi1ELb0EN4cute5tupleIJNS5_1CILi128EEENS7_ILi48EEENS7_ILi256EEEEEELi256ENS_6half_tEfNS_4arch4Sm80ELb0ELb0ELb1ELb1ELb1ELb1ELb1ELb1EEENS1_21CollectiveEpilogueFwdINS6_IJS8_SA_S9_EEENS6_IJNS7_ILi1EEESI_SI_EEESC_SE_Li256ELb1ELb1ELb1ELb0EEENS1_36VarlenDynamicPersistentTileSchedulerILi128ELi48ELi256ELi256ELb1ELb1ELb0ELb0ELb1ELb1EEEEEEEEEvNT_6ParamsE:
[----:B------:R-:W-:Y:S01]  /*0000*/  LDC R1, c[0x0][0x37c] ;  /* 0x0000df00ff017b82 */ /* 0x000fe20000000800 */
[----:B------:R-:W-:Y:S05]  /*0010*/  EXIT ;  /* 0x000000000000794d */ /* 0x000fea0003800000 */
.L_x_11:
        /* <DEDUP_REMOVED lines=14> */
.L_x_29:


//--------------------- .text._ZN7cutlass13device_kernelIN5flash19enable_sm80_to_sm89INS1_16FlashAttnFwdSm80INS1_25CollectiveMainloopFwdSm80ILi8ELi1ELb0EN4cute5tupleIJNS5_1CILi128EEENS7_ILi64EEENS7_ILi256EEEEEELi256ENS_6half_tEfNS_4arch4Sm80ELb0ELb1ELb1ELb0ELb1ELb0ELb1ELb1EEENS1_21CollectiveEpilogueFwdINS6_IJS8_SA_S9_EEENS6_IJNS7_ILi1EEESI_SI_EEESC_SE_Li256ELb0ELb1ELb1ELb0EEENS1_19SingleTileSchedulerILb0ELb1ELb1ELi128EEEEEEEEEvNT_6ParamsE --------------------------
	.section	.text._ZN7cutlass13device_kernelIN5flash19enable_sm80_to_sm89INS1_16FlashAttnFwdSm80INS1_25CollectiveMainloopFwdSm80ILi8ELi1ELb0EN4cute5tupleIJNS5_1CILi128EEENS7_ILi64EEENS7_ILi256EEEEEELi256ENS_6half_tEfNS_4arch4Sm80ELb0ELb1ELb1ELb0ELb1ELb0ELb1ELb1EEENS1_21CollectiveEpilogueFwdINS6_IJS8_SA_S9_EEENS6_IJNS7_ILi1EEESI_SI_EEESC_SE_Li256ELb0ELb1ELb1ELb0EEENS1_19SingleTileSchedulerILb0ELb1ELb1ELi128EEEEEEEEEvNT_6ParamsE,"ax",@progbits
	.align	128
.text._ZN7cutlass13device_kernelIN5flash19enable_sm80_to_sm89INS1_16FlashAttnFwdSm80INS1_25CollectiveMainloopFwdSm80ILi8ELi1ELb0EN4cute5tupleIJNS5_1CILi128EEENS7_ILi64EEENS7_ILi256EEEEEELi256ENS_6half_tEfNS_4arch4Sm80ELb0ELb1ELb1ELb0ELb1ELb0ELb1ELb1EEENS1_21CollectiveEpilogueFwdINS6_IJS8_SA_S9_EEENS6_IJNS7_ILi1EEESI_SI_EEESC_SE_Li256ELb0ELb1ELb1ELb0EEENS1_19SingleTileSchedulerILb0ELb1ELb1ELi128EEEEEEEEEvNT_6ParamsE:
        .type           _ZN7cutlass13device_kernelIN5flash19enable_sm80_to_sm89INS1_16FlashAttnFwdSm80INS1_25CollectiveMainloopFwdSm80ILi8ELi1ELb0EN4cute5tupleIJNS5_1CILi128EEENS7_ILi64EEENS7_ILi256EEEEEELi256ENS_6half_tEfNS_4arch4Sm80ELb0ELb1ELb1ELb0ELb1ELb0ELb1ELb1EEENS1_21CollectiveEpilogueFwdINS6_IJS8_SA_S9_EEENS6_IJNS7_ILi1EEESI_SI_EEESC_SE_Li256ELb0ELb1ELb1ELb0EEENS1_19SingleTileSchedulerILb0ELb1ELb1ELi128EEEEEEEEEvNT_6ParamsE,@function
        .size           _ZN7cutlass13device_kernelIN5flash19enable_sm80_to_sm89INS1_16FlashAttnFwdSm80INS1_25CollectiveMainloopFwdSm80ILi8ELi1ELb0EN4cute5tupleIJNS5_1CILi128EEENS7_ILi64EEENS7_ILi256EEEEEELi256ENS_6half_tEfNS_4arch4Sm80ELb0ELb1ELb1ELb0ELb1ELb0ELb1ELb1EEENS1_21CollectiveEpilogueFwdINS6_IJS8_SA_S9_EEENS6_IJNS7_ILi1EEESI_SI_EEESC_SE_Li256ELb0ELb1ELb1ELb0EEENS1_19SingleTileSchedulerILb0ELb1ELb1ELi128EEEEEEEEEvNT_6ParamsE,(.L_x_30 - _ZN7cutlass13device_kernelIN5flash19enable_sm80_to_sm89INS1_16FlashAttnFwdSm80INS1_25CollectiveMainloopFwdSm80ILi8ELi1ELb0EN4cute5tupleIJNS5_1CILi128EEENS7_ILi64EEENS7_ILi256EEEEEELi256ENS_6half_tEfNS_4arch4Sm80ELb0ELb1ELb1ELb0ELb1ELb0ELb1ELb1EEENS1_21CollectiveEpilogueFwdINS6_IJS8_SA_S9_EEENS6_IJNS7_ILi1EEESI_SI_EEESC_SE_Li256ELb0ELb1ELb1ELb0EEENS1_19SingleTileSchedulerILb0ELb1ELb1ELi128EEEEEEEEEvNT_6ParamsE)
        .other          _ZN7cutlass13device_kernelIN5flash19enable_sm80_to_sm89INS1_16FlashAttnFwdSm80INS1_25CollectiveMainloopFwdSm80ILi8ELi1ELb0EN4cute5tupleIJNS5_1CILi128EEENS7_ILi64EEENS7_ILi256EEEEEELi256ENS_6half_tEfNS_4arch4Sm80ELb0ELb1ELb1ELb0ELb1ELb0ELb1ELb1EEENS1_21CollectiveEpilogueFwdINS6_IJS8_SA_S9_EEENS6_IJNS7_ILi1EEESI_SI_EEESC_SE_Li256ELb0ELb1ELb1ELb0EEENS1_19SingleTileSchedulerILb0ELb1ELb1ELi128EEEEEEEEEvNT_6ParamsE,@"STO_CUDA_ENTRY STV_DEFAULT"
_ZN7cutlass13device_kernelIN5flash19enable_sm80_to_sm89INS1_16FlashAttnFwdSm80INS1_25CollectiveMainloopFwdSm80ILi8ELi1ELb0EN4cute5tupleIJNS5_1CILi128EEENS7_ILi64EEENS7_ILi256EEEEEELi256ENS_6half_tEfNS_4arch4Sm80ELb0ELb1ELb1ELb0ELb1ELb0ELb1ELb1EEENS1_21CollectiveEpilogueFwdINS6_IJS8_SA_S9_EEENS6_IJNS7_ILi1EEESI_SI_EEESC_SE_Li256ELb0ELb1ELb1ELb0EEENS1_19SingleTileSchedulerILb0ELb1ELb1ELi128EEEEEEEEEvNT_6ParamsE:
[----:B------:R-:W-:Y:S01]  /*0000*/  LDC R1, c[0x0][0x37c] ;  /* 0x0000df00ff017b82 */ /* 0x000fe20000000800 */
[----:B------:R-:W-:Y:S05]  /*0010*/  EXIT ;  /* 0x000000000000794d */ /* 0x000fea0003800000 */
.L_x_12:
        /* <DEDUP_REMOVED lines=14> */
.L_x_30:


//--------------------- .text._ZN7cutlass13device_kernelIN5flash19enable_sm80_to_sm89INS1_16FlashAttnFwdSm80INS1_25CollectiveMainloopFwdSm80ILi8ELi1ELb0EN4cute5tupleIJNS5_1CILi128EEENS7_ILi64EEENS7_ILi256EEEEEELi256ENS_6half_tEfNS_4arch4Sm80ELb0ELb1ELb1ELb1ELb1ELb0ELb1ELb1EEENS1_21CollectiveEpilogueFwdINS6_IJS8_SA_S9_EEENS6_IJNS7_ILi1EEESI_SI_EEESC_SE_Li256ELb1ELb1ELb1ELb0EEENS1_36VarlenDynamicPersistentTileSchedulerILi128ELi64ELi256ELi256ELb1ELb1ELb0ELb1ELb0ELb1EEEEEEEEEvNT_6ParamsE --------------------------
	.section	.text._ZN7cutlass13device_kernelIN5flash19enable_sm80_to_sm89INS1_16FlashAttnFwdSm80INS1_25CollectiveMainloopFwdSm80ILi8ELi1ELb0EN4cute5tupleIJNS5_1CILi128EEENS7_ILi64EEENS7_ILi256EEEEEELi256ENS_6half_tEfNS_4arch4Sm80ELb0ELb1ELb1ELb1ELb1ELb0ELb1ELb1EEENS1_21CollectiveEpilogueFwdINS6_IJS8_SA_S9_EEENS6_IJNS7_ILi1EEESI_SI_EEESC_SE_Li256ELb1ELb1ELb1ELb0EEENS1_36VarlenDynamicPersistentTileSchedulerILi128ELi64ELi256ELi256ELb1ELb1ELb0ELb1ELb0ELb1EEEEEEEEEvNT_6ParamsE,"ax",@progbits
	.align	128
.text._ZN7cutlass13device_kernelIN5flash19enable_sm80_to_sm89INS1_16FlashAttnFwdSm80INS1_25CollectiveMainloopFwdSm80ILi8ELi1ELb0EN4cute5tupleIJNS5_1CILi128EEENS7_ILi64EEENS7_ILi256EEEEEELi256ENS_6half_tEfNS_4arch4Sm80ELb0ELb1ELb1ELb1ELb1ELb0ELb1ELb1EEENS1_21CollectiveEpilogueFwdINS6_IJS8_SA_S9_EEENS6_IJNS7_ILi1EEESI_SI_EEESC_SE_Li256ELb1ELb1ELb1ELb0EEENS1_36VarlenDynamicPersistentTileSchedulerILi128ELi64ELi256ELi256ELb1ELb1ELb0ELb1ELb0ELb1EEEEEEEEEvNT_6ParamsE:
        .type           _ZN7cutlass13device_kernelIN5flash19enable_sm80_to_sm89INS1_16FlashAttnFwdSm80INS1_25CollectiveMainloopFwdSm80ILi8ELi1ELb0EN4cute5tupleIJNS5_1CILi128EEENS7_ILi64EEENS7_ILi256EEEEEELi256ENS_6half_tEfNS_4arch4Sm80ELb0ELb1ELb1ELb1ELb1ELb0ELb1ELb1EEENS1_21CollectiveEpilogueFwdINS6_IJS8_SA_S9_EEENS6_IJNS7_ILi1EEESI_SI_EEESC_SE_Li256ELb1ELb1ELb1ELb0EEENS1_36VarlenDynamicPersistentTileSchedulerILi128ELi64ELi256ELi256ELb1ELb1ELb0ELb1ELb0ELb1EEEEEEEEEvNT_6ParamsE,@function
        .size           _ZN7cutlass13device_kernelIN5flash19enable_sm80_to_sm89INS1_16FlashAttnFwdSm80INS1_25CollectiveMainloopFwdSm80ILi8ELi1ELb0EN4cute5tupleIJNS5_1CILi128EEENS7_ILi64EEENS7_ILi256EEEEEELi256ENS_6half_tEfNS_4arch4Sm80ELb0ELb1ELb1ELb1ELb1ELb0ELb1ELb1EEENS1_21CollectiveEpilogueFwdINS6_IJS8_SA_S9_EEENS6_IJNS7_ILi1EEESI_SI_EEESC_SE_Li256ELb1ELb1ELb1ELb0EEENS1_36VarlenDynamicPersistentTileSchedulerILi128ELi64ELi256ELi256ELb1ELb1ELb0ELb1ELb0ELb1EEEEEEEEEvNT_6ParamsE,(.L_x_31 - _ZN7cutlass13device_kernelIN5flash19enable_sm80_to_sm89INS1_16FlashAttnFwdSm80INS1_25CollectiveMainloopFwdSm80ILi8ELi1ELb0EN4cute5tupleIJNS5_1CILi128EEENS7_ILi64EEENS7_ILi256EEEEEELi256ENS_6half_tEfNS_4arch4Sm80ELb0ELb1ELb1ELb1ELb1ELb0ELb1ELb1EEENS1_21CollectiveEpilogueFwdINS6_IJS8_SA_S9_EEENS6_IJNS7_ILi1EEESI_SI_EEESC_SE_Li256ELb1ELb1ELb1ELb0EEENS1_36VarlenDynamicPersistentTileSchedulerILi128ELi64ELi256ELi256ELb1ELb1ELb0ELb1ELb0ELb1EEEEEEEEEvNT_6ParamsE)
        .other          _ZN7cutlass13device_kernelIN5flash19enable_sm80_to_sm89INS1_16FlashAttnFwdSm80INS1_25CollectiveMainloopFwdSm80ILi8ELi1ELb0EN4cute5tupleIJNS5_1CILi128EEENS7_ILi64EEENS7_ILi256EEEEEELi256ENS_6half_tEfNS_4arch4Sm80ELb0ELb1ELb1ELb1ELb1ELb0ELb1ELb1EEENS1_21CollectiveEpilogueFwdINS6_IJS8_SA_S9_EEENS6_IJNS7_ILi1EEESI_SI_EEESC_SE_Li256ELb1ELb1ELb1ELb0EEENS1_36VarlenDynamicPersistentTileSchedulerILi128ELi64ELi256ELi256ELb1ELb1ELb0ELb1ELb0ELb1EEEEEEEEEvNT_6ParamsE,@"STO_CUDA_ENTRY STV_DEFAULT"
_ZN7cutlass13device_kernelIN5flash19enable_sm80_to_sm89INS1_16FlashAttnFwdSm80INS1_25CollectiveMainloopFwdSm80ILi8ELi1ELb0EN4cute5tupleIJNS5_1CILi128EEENS7_ILi64EEENS7_ILi256EEEEEELi256ENS_6half_tEfNS_4arch4Sm80ELb0ELb1ELb1ELb1ELb1ELb0ELb1ELb1EEENS1_21CollectiveEpilogueFwdINS6_IJS8_SA_S9_EEENS6_IJNS7_ILi1EEESI_SI_EEESC_SE_Li256ELb1ELb1ELb1ELb0EEENS1_36VarlenDynamicPersistentTileSchedulerILi128ELi64ELi256ELi256ELb1ELb1ELb0ELb1ELb0ELb1EEEEEEEEEvNT_6ParamsE:
[----:B------:R-:W-:Y:S01]  /*0000*/  LDC R1, c[0x0][0x37c] ;  /* 0x0000df00ff017b82 */ /* 0x000fe20000000800 */
[----:B------:R-:W-:Y:S05]  /*0010*/  EXIT ;  /* 0x000000000000794d */ /* 0x000fea0003800000 */
.L_x_13:
        /* <DEDUP_REMOVED lines=14> */
.L_x_31:


//--------------------- .text._ZN7cutlass13device_kernelIN5flash19enable_sm80_to_sm89INS1_16FlashAttnFwdSm80INS1_25CollectiveMainloopFwdSm80ILi8ELi1ELb0EN4cute5tupleIJNS5_1CILi128EEENS7_ILi48EEENS7_ILi256EEEEEELi256ENS_6half_tEfNS_4arch4Sm80ELb0ELb1ELb1ELb1ELb1ELb1ELb1ELb1EEENS1_21CollectiveEpilogueFwdINS6_IJS8_SA_S9_EEENS6_IJNS7_ILi1EEESI_SI_EEESC_SE_Li256ELb1ELb1ELb1ELb0EEENS1_36VarlenDynamicPersistentTileSchedulerILi128ELi48ELi256ELi256ELb1ELb1ELb0ELb1ELb0ELb1EEEEEEEEEvNT_6ParamsE --------------------------
	.section	.text._ZN7cutlass13device_kernelIN5flash19enable_sm80_to_sm89INS1_16FlashAttnFwdSm80INS1_25CollectiveMainloopFwdSm80ILi8ELi1ELb0EN4cute5tupleIJNS5_1CILi128EEENS7_ILi48EEENS7_ILi256EEEEEELi256ENS_6half_tEfNS_4arch4Sm80ELb0ELb1ELb1ELb1ELb1ELb1ELb1ELb1EEENS1_21CollectiveEpilogueFwdINS6_IJS8_SA_S9_EEENS6_IJNS7_ILi1EEESI_SI_EEESC_SE_Li256ELb1ELb1ELb1ELb0EEENS1_36VarlenDynamicPersistentTileSchedulerILi128ELi48ELi256ELi256ELb1ELb1ELb0ELb1ELb0ELb1EEEEEEEEEvNT_6ParamsE,"ax",@progbits
	.align	128
.text._ZN7cutlass13device_kernelIN5flash19enable_sm80_to_sm89INS1_16FlashAttnFwdSm80INS1_25CollectiveMainloopFwdSm80ILi8ELi1ELb0EN4cute5tupleIJNS5_1CILi128EEENS7_ILi48EEENS7_ILi256EEEEEELi256ENS_6half_tEfNS_4arch4Sm80ELb0ELb1ELb1ELb1ELb1ELb1ELb1ELb1EEENS1_21CollectiveEpilogueFwdINS6_IJS8_SA_S9_EEENS6_IJNS7_ILi1EEESI_SI_EEESC_SE_Li256ELb1ELb1ELb1ELb0EEENS1_36VarlenDynamicPersistentTileSchedulerILi128ELi48ELi256ELi256ELb1ELb1ELb0ELb1ELb0ELb1EEEEEEEEEvNT_6ParamsE:
        .type           _ZN7cutlass13device_kernelIN5flash19enable_sm80_to_sm89INS1_16FlashAttnFwdSm80INS1_25CollectiveMainloopFwdSm80ILi8ELi1ELb0EN4cute5tupleIJNS5_1CILi128EEENS7_ILi48EEENS7_ILi256EEEEEELi256ENS_6half_tEfNS_4arch4Sm80ELb0ELb1ELb1ELb1ELb1ELb1ELb1ELb1EEENS1_21CollectiveEpilogueFwdINS6_IJS8_SA_S9_EEENS6_IJNS7_ILi1EEESI_SI_EEESC_SE_Li256ELb1ELb1ELb1ELb0EEENS1_36VarlenDynamicPersistentTileSchedulerILi128ELi48ELi256ELi256ELb1ELb1ELb0ELb1ELb0ELb1EEEEEEEEEvNT_6ParamsE,@function
        .size           _ZN7cutlass13device_kernelIN5flash19enable_sm80_to_sm89INS1_16FlashAttnFwdSm80INS1_25CollectiveMainloopFwdSm80ILi8ELi1ELb0EN4cute5tupleIJNS5_1CILi128EEENS7_ILi48EEENS7_ILi256EEEEEELi256ENS_6half_tEfNS_4arch4Sm80ELb0ELb1ELb1ELb1ELb1ELb1ELb1ELb1EEENS1_21CollectiveEpilogueFwdINS6_IJS8_SA_S9_EEENS6_IJNS7_ILi1EEESI_SI_EEESC_SE_Li256ELb1ELb1ELb1ELb0EEENS1_36VarlenDynamicPersistentTileSchedulerILi128ELi48ELi256ELi256ELb1ELb1ELb0ELb1ELb0ELb1EEEEEEEEEvNT_6ParamsE,(.L_x_32 - _ZN7cutlass13device_kernelIN5flash19enable_sm80_to_sm89INS1_16FlashAttnFwdSm80INS1_25CollectiveMainloopFwdSm80ILi8ELi1ELb0EN4cute5tupleIJNS5_1CILi128EEENS7_ILi48EEENS7_ILi256EEEEEELi256ENS_6half_tEfNS_4arch4Sm80ELb0ELb1ELb1ELb1ELb1ELb1ELb1ELb1EEENS1_21CollectiveEpilogueFwdINS6_IJS8_SA_S9_EEENS6_IJNS7_ILi1EEESI_SI_EEESC_SE_Li256ELb1ELb1ELb1ELb0EEENS1_36VarlenDynamicPersistentTileSchedulerILi128ELi48ELi256ELi256ELb1ELb1ELb0ELb1ELb0ELb1EEEEEEEEEvNT_6ParamsE)
        .other          _ZN7cutlass13device_kernelIN5flash19enable_sm80_to_sm89INS1_16FlashAttnFwdSm80INS1_25CollectiveMainloopFwdSm80ILi8ELi1ELb0EN4cute5tupleIJNS5_1CILi128EEENS7_ILi48EEENS7_ILi256EEEEEELi256ENS_6half_tEfNS_4arch4Sm80ELb0ELb1ELb1ELb1ELb1ELb1ELb1ELb1EEENS1_21CollectiveEpilogueFwdINS6_IJS8_SA_S9_EEENS6_IJNS7_ILi1EEESI_SI_EEESC_SE_Li256ELb1ELb1ELb1ELb0EEENS1_36VarlenDynamicPersistentTileSchedulerILi128ELi48ELi256ELi256ELb1ELb1ELb0ELb1ELb0ELb1EEEEEEEEEvNT_6ParamsE,@"STO_CUDA_ENTRY STV_DEFAULT"
_ZN7cutlass13device_kernelIN5flash19enable_sm80_to_sm89INS1_16FlashAttnFwdSm80INS1_25CollectiveMainloopFwdSm80ILi8ELi1ELb0EN4cute5tupleIJNS5_1CILi128EEENS7_ILi48EEENS7_ILi256EEEEEELi256ENS_6half_tEfNS_4arch4Sm80ELb0ELb1ELb1ELb1ELb1ELb1ELb1ELb1EEENS1_21CollectiveEpilogueFwdINS6_IJS8_SA_S9_EEENS6_IJNS7_ILi1EEESI_SI_EEESC_SE_Li256ELb1ELb1ELb1ELb0EEENS1_36VarlenDynamicPersistentTileSchedulerILi128ELi48ELi256ELi256ELb1ELb1ELb0ELb1ELb0ELb1EEEEEEEEEvNT_6ParamsE:
[----:B------:R-:W-:Y:S01]  /*0000*/  LDC R1, c[0x0][0x37c] ;  /* 0x0000df00ff017b82 */ /* 0x000fe20000000800 */
[----:B------:R-:W-:Y:S05]  /*0010*/  EXIT ;  /* 0x000000000000794d */ /* 0x000fea0003800000 */
.L_x_14:
        /* <DEDUP_REMOVED lines=14> */
.L_x_32:


//--------------------- .text._ZN7cutlass13device_kernelIN5flash19enable_sm80_to_sm89INS1_16FlashAttnFwdSm80INS1_25CollectiveMainloopFwdSm80ILi8ELi1ELb0EN4cute5tupleIJNS5_1CILi128EEENS7_ILi96EEENS7_ILi256EEEEEELi256ENS_6half_tEfNS_4arch4Sm80ELb1ELb0ELb1ELb0ELb1ELb0ELb1ELb1EEENS1_21CollectiveEpilogueFwdINS6_IJS8_SA_S9_EEENS6_IJNS7_ILi1EEESI_SI_EEESC_SE_Li256ELb0ELb1ELb1ELb0EEENS1_30DynamicPersistentTileSchedulerILi256ELi256ELb1ELb1ELb0EEEEEEEEEvNT_6ParamsE --------------------------
	.section	.text._ZN7cutlass13device_kernelIN5flash19enable_sm80_to_sm89INS1_16FlashAttnFwdSm80INS1_25CollectiveMainloopFwdSm80ILi8ELi1ELb0EN4cute5tupleIJNS5_1CILi128EEENS7_ILi96EEENS7_ILi256EEEEEELi256ENS_6half_tEfNS_4arch4Sm80ELb1ELb0ELb1ELb0ELb1ELb0ELb1ELb1EEENS1_21CollectiveEpilogueFwdINS6_IJS8_SA_S9_EEENS6_IJNS7_ILi1EEESI_SI_EEESC_SE_Li256ELb0ELb1ELb1ELb0EEENS1_30DynamicPersistentTileSchedulerILi256ELi256ELb1ELb1ELb0EEEEEEEEEvNT_6ParamsE,"ax",@progbits
	.align	128
.text._ZN7cutlass13device_kernelIN5flash19enable_sm80_to_sm89INS1_16FlashAttnFwdSm80INS1_25CollectiveMainloopFwdSm80ILi8ELi1ELb0EN4cute5tupleIJNS5_1CILi128EEENS7_ILi96EEENS7_ILi256EEEEEELi256ENS_6half_tEfNS_4arch4Sm80ELb1ELb0ELb1ELb0ELb1ELb0ELb1ELb1EEENS1_21CollectiveEpilogueFwdINS6_IJS8_SA_S9_EEENS6_IJNS7_ILi1EEESI_SI_EEESC_SE_Li256ELb0ELb1ELb1ELb0EEENS1_30DynamicPersistentTileSchedulerILi256ELi256ELb1ELb1ELb0EEEEEEEEEvNT_6ParamsE:
        .type           _ZN7cutlass13device_kernelIN5flash19enable_sm80_to_sm89INS1_16FlashAttnFwdSm80INS1_25CollectiveMainloopFwdSm80ILi8ELi1ELb0EN4cute5tupleIJNS5_1CILi128EEENS7_ILi96EEENS7_ILi256EEEEEELi256ENS_6half_tEfNS_4arch4Sm80ELb1ELb0ELb1ELb0ELb1ELb0ELb1ELb1EEENS1_21CollectiveEpilogueFwdINS6_IJS8_SA_S9_EEENS6_IJNS7_ILi1EEESI_SI_EEESC_SE_Li256ELb0ELb1ELb1ELb0EEENS1_30DynamicPersistentTileSchedulerILi256ELi256ELb1ELb1ELb0EEEEEEEEEvNT_6ParamsE,@function
        .size           _ZN7cutlass13device_kernelIN5flash19enable_sm80_to_sm89INS1_16FlashAttnFwdSm80INS1_25CollectiveMainloopFwdSm80ILi8ELi1ELb0EN4cute5tupleIJNS5_1CILi128EEENS7_ILi96EEENS7_ILi256EEEEEELi256ENS_6half_tEfNS_4arch4Sm80ELb1ELb0ELb1ELb0ELb1ELb0ELb1ELb1EEENS1_21CollectiveEpilogueFwdINS6_IJS8_SA_S9_EEENS6_IJNS7_ILi1EEESI_SI_EEESC_SE_Li256ELb0ELb1ELb1ELb0EEENS1_30DynamicPersistentTileSchedulerILi256ELi256ELb1ELb1ELb0EEEEEEEEEvNT_6ParamsE,(.L_x_33 - _ZN7cutlass13device_kernelIN5flash19enable_sm80_to_sm89INS1_16FlashAttnFwdSm80INS1_25CollectiveMainloopFwdSm80ILi8ELi1ELb0EN4cute5tupleIJNS5_1CILi128EEENS7_ILi96EEENS7_ILi256EEEEEELi256ENS_6half_tEfNS_4arch4Sm80ELb1ELb0ELb1ELb0ELb1ELb0ELb1ELb1EEENS1_21CollectiveEpilogueFwdINS6_IJS8_SA_S9_EEENS6_IJNS7_ILi1EEESI_SI_EEESC_SE_Li256ELb0ELb1ELb1ELb0EEENS1_30DynamicPersistentTileSchedulerILi256ELi256ELb1ELb1ELb0EEEEEEEEEvNT_6ParamsE)
        .other          _ZN7cutlass13device_kernelIN5flash19enable_sm80_to_sm89INS1_16FlashAttnFwdSm80INS1_25CollectiveMainloopFwdSm80ILi8ELi1ELb0EN4cute5tupleIJNS5_1CILi128EEENS7_ILi96EEENS7_ILi256EEEEEELi256ENS_6half_tEfNS_4arch4Sm80ELb1ELb0ELb1ELb0ELb1ELb0ELb1ELb1EEENS1_21CollectiveEpilogueFwdINS6_IJS8_SA_S9_EEENS6_IJNS7_ILi1EEESI_SI_EEESC_SE_Li256ELb0ELb1ELb1ELb0EEENS1_30DynamicPersistentTileSchedulerILi256ELi256ELb1ELb1ELb0EEEEEEEEEvNT_6ParamsE,@"STO_CUDA_ENTRY STV_DEFAULT"
_ZN7cutlass13device_kernelIN5flash19enable_sm80_to_sm89INS1_16FlashAttnFwdSm80INS1_25CollectiveMainloopFwdSm80ILi8ELi1ELb0EN4cute5tupleIJNS5_1CILi128EEENS7_ILi96EEENS7_ILi256EEEEEELi256ENS_6half_tEfNS_4arch4Sm80ELb1ELb0ELb1ELb0ELb1ELb0ELb1ELb1EEENS1_21CollectiveEpilogueFwdINS6_IJS8_SA_S9_EEENS6_IJNS7_ILi1EEESI_SI_EEESC_SE_Li256ELb0ELb1ELb1ELb0EEENS1_30DynamicPersistentTileSchedulerILi256ELi256ELb1ELb1ELb0EEEEEEEEEvNT_6ParamsE:
[----:B------:R-:W-:Y:S01]  /*0000*/  LDC R1, c[0x0][0x37c] ;  /* 0x0000df00ff017b82 */ /* 0x000fe20000000800 */
[----:B------:R-:W-:Y:S05]  /*0010*/  EXIT ;  /* 0x000000000000794d */ /* 0x000fea0003800000 */
.L_x_15:
        /* <DEDUP_REMOVED lines=14> */
.L_x_33:


//--------------------- .text._ZN7cutlass13device_kernelIN5flash19enable_sm80_to_sm89INS1_16FlashAttnFwdSm80INS1_25CollectiveMainloopFwdSm80ILi8ELi1ELb0EN4cute5tupleIJNS5_1CILi128EEENS7_ILi64EEENS7_ILi256EEEEEELi256ENS_6half_tEfNS_4arch4Sm80ELb1ELb0ELb1ELb1ELb1ELb0ELb1ELb1EEENS1_21CollectiveEpilogueFwdINS6_IJS8_SA_S9_EEENS6_IJNS7_ILi1EEESI_SI_EEESC_SE_Li256ELb1ELb1ELb1ELb0EEENS1_36VarlenDynamicPersistentTileSchedulerILi128ELi64ELi256ELi256ELb1ELb1ELb0ELb1ELb1ELb1EEEEEEEEEvNT_6ParamsE --------------------------
	.section	.text._ZN7cutlass13device_kernelIN5flash19enable_sm80_to_sm89INS1_16FlashAttnFwdSm80INS1_25CollectiveMainloopFwdSm80ILi8ELi1ELb0EN4cute5tupleIJNS5_1CILi128EEENS7_ILi64EEENS7_ILi256EEEEEELi256ENS_6half_tEfNS_4arch4Sm80ELb1ELb0ELb1ELb1ELb1ELb0ELb1ELb1EEENS1_21CollectiveEpilogueFwdINS6_IJS8_SA_S9_EEENS6_IJNS7_ILi1EEESI_SI_EEESC_SE_Li256ELb1ELb1ELb1ELb0EEENS1_36VarlenDynamicPersistentTileSchedulerILi128ELi64ELi256ELi256ELb1ELb1ELb0ELb1ELb1ELb1EEEEEEEEEvNT_6ParamsE,"ax",@progbits
	.align	128
.text._ZN7cutlass13device_kernelIN5flash19enable_sm80_to_sm89INS1_16FlashAttnFwdSm80INS1_25CollectiveMainloopFwdSm80ILi8ELi1ELb0EN4cute5tupleIJNS5_1CILi128EEENS7_ILi64EEENS7_ILi256EEEEEELi256ENS_6half_tEfNS_4arch4Sm80ELb1ELb0ELb1ELb1ELb1ELb0ELb1ELb1EEENS1_21CollectiveEpilogueFwdINS6_IJS8_SA_S9_EEENS6_IJNS7_ILi1EEESI_SI_EEESC_SE_Li256ELb1ELb1ELb1ELb0EEENS1_36VarlenDynamicPersistentTileSchedulerILi128ELi64ELi256ELi256ELb1ELb1ELb0ELb1ELb1ELb1EEEEEEEEEvNT_6ParamsE:
        .type           _ZN7cutlass13device_kernelIN5flash19enable_sm80_to_sm89INS1_16FlashAttnFwdSm80INS1_25CollectiveMainloopFwdSm80ILi8ELi1ELb0EN4cute5tupleIJNS5_1CILi128EEENS7_ILi64EEENS7_ILi256EEEEEELi256ENS_6half_tEfNS_4arch4Sm80ELb1ELb0ELb1ELb1ELb1ELb0ELb1ELb1EEENS1_21CollectiveEpilogueFwdINS6_IJS8_SA_S9_EEENS6_IJNS7_ILi1EEESI_SI_EEESC_SE_Li256ELb1ELb1ELb1ELb0EEENS1_36VarlenDynamicPersistentTileSchedulerILi128ELi64ELi256ELi256ELb1ELb1ELb0ELb1ELb1ELb1EEEEEEEEEvNT_6ParamsE,@function
        .size           _ZN7cutlass13device_kernelIN5flash19enable_sm80_to_sm89INS1_16FlashAttnFwdSm80INS1_25CollectiveMainloopFwdSm80ILi8ELi1ELb0EN4cute5tupleIJNS5_1CILi128EEENS7_ILi64EEENS7_ILi256EEEEEELi256ENS_6half_tEfNS_4arch4Sm80ELb1ELb0ELb1ELb1ELb1ELb0ELb1ELb1EEENS1_21CollectiveEpilogueFwdINS6_IJS8_SA_S9_EEENS6_IJNS7_ILi1EEESI_SI_EEESC_SE_Li256ELb1ELb1ELb1ELb0EEENS1_36VarlenDynamicPersistentTileSchedulerILi128ELi64ELi256ELi256ELb1ELb1ELb0ELb1ELb1ELb1EEEEEEEEEvNT_6ParamsE,(.L_x_34 - _ZN7cutlass13device_kernelIN5flash19enable_sm80_to_sm89INS1_16FlashAttnFwdSm80INS1_25CollectiveMainloopFwdSm80ILi8ELi1ELb0EN4cute5tupleIJNS5_1CILi128EEENS7_ILi64EEENS7_ILi256EEEEEELi256ENS_6half_tEfNS_4arch4Sm80ELb1ELb0ELb1ELb1ELb1ELb0ELb1ELb1EEENS1_21CollectiveEpilogueFwdINS6_IJS8_SA_S9_EEENS6_IJNS7_ILi1EEESI_SI_EEESC_SE_Li256ELb1ELb1ELb1ELb0EEENS1_36VarlenDynamicPersistentTileSchedulerILi128ELi64ELi256ELi256ELb1ELb1ELb0ELb1ELb1ELb1EEEEEEEEEvNT_6ParamsE)
        .other          _ZN7cutlass13device_kernelIN5flash19enable_sm80_to_sm89INS1_16FlashAttnFwdSm80INS1_25CollectiveMainloopFwdSm80ILi8ELi1ELb0EN4cute5tupleIJNS5_1CILi128EEENS7_ILi64EEENS7_ILi256EEEEEELi256ENS_6half_tEfNS_4arch4Sm80ELb1ELb0ELb1ELb1ELb1ELb0ELb1ELb1EEENS1_21CollectiveEpilogueFwdINS6_IJS8_SA_S9_EEENS6_IJNS7_ILi1EEESI_SI_EEESC_SE_Li256ELb1ELb1ELb1ELb0EEENS1_36VarlenDynamicPersistentTileSchedulerILi128ELi64ELi256ELi256ELb1ELb1ELb0ELb1ELb1ELb1EEEEEEEEEvNT_6ParamsE,@"STO_CUDA_ENTRY STV_DEFAULT"
_ZN7cutlass13device_kernelIN5flash19enable_sm80_to_sm89INS1_16FlashAttnFwdSm80INS1_25CollectiveMainloopFwdSm80ILi8ELi1ELb0EN4cute5tupleIJNS5_1CILi128EEENS7_ILi64EEENS7_ILi256EEEEEELi256ENS_6half_tEfNS_4arch4Sm80ELb1ELb0ELb1ELb1ELb1ELb0ELb1ELb1EEENS1_21CollectiveEpilogueFwdINS6_IJS8_SA_S9_EEENS6_IJNS7_ILi1EEESI_SI_EEESC_SE_Li256ELb1ELb1ELb1ELb0EEENS1_36VarlenDynamicPersistentTileSchedulerILi128ELi64ELi256ELi256ELb1ELb1ELb0ELb1ELb1ELb1EEEEEEEEEvNT_6ParamsE:
[----:B------:R-:W-:Y:S01]  /*0000*/  LDC R1, c[0x0][0x37c] ;  /* 0x0000df00ff017b82 */ /* 0x000fe20000000800 */
[----:B------:R-:W-:Y:S05]  /*0010*/  EXIT ;  /* 0x000000000000794d */ /* 0x000fea0003800000 */
.L_x_16:
        /* <DEDUP_REMOVED lines=14> */
.L_x_34:


//--------------------- .text._ZN7cutlass13device_kernelIN5flash19enable_sm80_to_sm89INS1_16FlashAttnFwdSm80INS1_25CollectiveMainloopFwdSm80ILi8ELi1ELb0EN4cute5tupleIJNS5_1CILi128EEENS7_ILi48EEENS7_ILi256EEEEEELi256ENS_6half_tEfNS_4arch4Sm80ELb1ELb0ELb1ELb1ELb1ELb1ELb1ELb1EEENS1_21CollectiveEpilogueFwdINS6_IJS8_SA_S9_EEENS6_IJNS7_ILi1EEESI_SI_EEESC_SE_Li256ELb1ELb1ELb1ELb0EEENS1_36VarlenDynamicPersistentTileSchedulerILi128ELi48ELi256ELi256ELb1ELb1ELb0ELb1ELb1ELb1EEEEEEEEEvNT_6ParamsE --------------------------
	.section	.text._ZN7cutlass13device_kernelIN5flash19enable_sm80_to_sm89INS1_16FlashAttnFwdSm80INS1_25CollectiveMainloopFwdSm80ILi8ELi1ELb0EN4cute5tupleIJNS5_1CILi128EEENS7_ILi48EEENS7_ILi256EEEEEELi256ENS_6half_tEfNS_4arch4Sm80ELb1ELb0ELb1ELb1ELb1ELb1ELb1ELb1EEENS1_21CollectiveEpilogueFwdINS6_IJS8_SA_S9_EEENS6_IJNS7_ILi1EEESI_SI_EEESC_SE_Li256ELb1ELb1ELb1ELb0EEENS1_36VarlenDynamicPersistentTileSchedulerILi128ELi48ELi256ELi256ELb1ELb1ELb0ELb1ELb1ELb1EEEEEEEEEvNT_6ParamsE,"ax",@progbits
	.align	128
.text._ZN7cutlass13device_kernelIN5flash19enable_sm80_to_sm89INS1_16FlashAttnFwdSm80INS1_25CollectiveMainloopFwdSm80ILi8ELi1ELb0EN4cute5tupleIJNS5_1CILi128EEENS7_ILi48EEENS7_ILi256EEEEEELi256ENS_6half_tEfNS_4arch4Sm80ELb1ELb0ELb1ELb1ELb1ELb1ELb1ELb1EEENS1_21CollectiveEpilogueFwdINS6_IJS8_SA_S9_EEENS6_IJNS7_ILi1EEESI_SI_EEESC_SE_Li256ELb1ELb1ELb1ELb0EEENS1_36VarlenDynamicPersistentTileSchedulerILi128ELi48ELi256ELi256ELb1ELb1ELb0ELb1ELb1ELb1EEEEEEEEEvNT_6ParamsE:
        .type           _ZN7cutlass13device_kernelIN5flash19enable_sm80_to_sm89INS1_16FlashAttnFwdSm80INS1_25CollectiveMainloopFwdSm80ILi8ELi1ELb0EN4cute5tupleIJNS5_1CILi128EEENS7_ILi48EEENS7_ILi256EEEEEELi256ENS_6half_tEfNS_4arch4Sm80ELb1ELb0ELb1ELb1ELb1ELb1ELb1ELb1EEENS1_21CollectiveEpilogueFwdINS6_IJS8_SA_S9_EEENS6_IJNS7_ILi1EEESI_SI_EEESC_SE_Li256ELb1ELb1ELb1ELb0EEENS1_36VarlenDynamicPersistentTileSchedulerILi128ELi48ELi256ELi256ELb1ELb1ELb0ELb1ELb1ELb1EEEEEEEEEvNT_6ParamsE,@function
        .size           _ZN7cutlass13device_kernelIN5flash19enable_sm80_to_sm89INS1_16FlashAttnFwdSm80INS1_25CollectiveMainloopFwdSm80ILi8ELi1ELb0EN4cute5tupleIJNS5_1CILi128EEENS7_ILi48EEENS7_ILi256EEEEEELi256ENS_6half_tEfNS_4arch4Sm80ELb1ELb0ELb1ELb1ELb1ELb1ELb1ELb1EEENS1_21CollectiveEpilogueFwdINS6_IJS8_SA_S9_EEENS6_IJNS7_ILi1EEESI_SI_EEESC_SE_Li256ELb1ELb1ELb1ELb0EEENS1_36VarlenDynamicPersistentTileSchedulerILi128ELi48ELi256ELi256ELb1ELb1ELb0ELb1ELb1ELb1EEEEEEEEEvNT_6ParamsE,(.L_x_35 - _ZN7cutlass13device_kernelIN5flash19enable_sm80_to_sm89INS1_16FlashAttnFwdSm80INS1_25CollectiveMainloopFwdSm80ILi8ELi1ELb0EN4cute5tupleIJNS5_1CILi128EEENS7_ILi48EEENS7_ILi256EEEEEELi256ENS_6half_tEfNS_4arch4Sm80ELb1ELb0ELb1ELb1ELb1ELb1ELb1ELb1EEENS1_21CollectiveEpilogueFwdINS6_IJS8_SA_S9_EEENS6_IJNS7_ILi1EEESI_SI_EEESC_SE_Li256ELb1ELb1ELb1ELb0EEENS1_36VarlenDynamicPersistentTileSchedulerILi128ELi48ELi256ELi256ELb1ELb1ELb0ELb1ELb1ELb1EEEEEEEEEvNT_6ParamsE)
        .other          _ZN7cutlass13device_kernelIN5flash19enable_sm80_to_sm89INS1_16FlashAttnFwdSm80INS1_25CollectiveMainloopFwdSm80ILi8ELi1ELb0EN4cute5tupleIJNS5_1CILi128EEENS7_ILi48EEENS7_ILi256EEEEEELi256ENS_6half_tEfNS_4arch4Sm80ELb1ELb0ELb1ELb1ELb1ELb1ELb1ELb1EEENS1_21CollectiveEpilogueFwdINS6_IJS8_SA_S9_EEENS6_IJNS7_ILi1EEESI_SI_EEESC_SE_Li256ELb1ELb1ELb1ELb0EEENS1_36VarlenDynamicPersistentTileSchedulerILi128ELi48ELi256ELi256ELb1ELb1ELb0ELb1ELb1ELb1EEEEEEEEEvNT_6ParamsE,@"STO_CUDA_ENTRY STV_DEFAULT"
_ZN7cutlass13device_kernelIN5flash19enable_sm80_to_sm89INS1_16FlashAttnFwdSm80INS1_25CollectiveMainloopFwdSm80ILi8ELi1ELb0EN4cute5tupleIJNS5_1CILi128EEENS7_ILi48EEENS7_ILi256EEEEEELi256ENS_6half_tEfNS_4arch4Sm80ELb1ELb0ELb1ELb1ELb1ELb1ELb1ELb1EEENS1_21CollectiveEpilogueFwdINS6_IJS8_SA_S9_EEENS6_IJNS7_ILi1EEESI_SI_EEESC_SE_Li256ELb1ELb1ELb1ELb0EEENS1_36VarlenDynamicPersistentTileSchedulerILi128ELi48ELi256ELi256ELb1ELb1ELb0ELb1ELb1ELb1EEEEEEEEEvNT_6ParamsE:
[----:B------:R-:W-:Y:S01]  /*0000*/  LDC R1, c[0x0][0x37c] ;  /* 0x0000df00ff017b82 */ /* 0x000fe20000000800 */
[----:B------:R-:W-:Y:S05]  /*0010*/  EXIT ;  /* 0x000000000000794d */ /* 0x000fea0003800000 */
.L_x_17:
        /* <DEDUP_REMOVED lines=14> */
.L_x_35:


//--------------------- .nv.shared.reserved.0     --------------------------
	.section	.nv.shared.reserved.0,"aw",@nobits
	.weak		__nv_reservedSMEM_offset_0_alias
	.size		__nv_reservedSMEM_offset_0_alias, 0, 64
	.other		__nv_reservedSMEM_offset_0_alias,@"STO_CUDA_RESERVED_SHARED STV_DEFAULT"
__nv_reservedSMEM_offset_0_alias:
	.zero		0
	.zero		64


//--------------------- .nv.global                --------------------------
	.section	.nv.global,"aw",@nobits
.nv.global:
	.type		_ZN86_INTERNAL_97bd09b1_50_flash_fwd_hdim256_fp16_paged_split_softcap_sm80_cu_9d2915ae_38394cute1_E,@object
	.size		_ZN86_INTERNAL_97bd09b1_50_flash_fwd_hdim256_fp16_paged_split_softcap_sm80_cu_9d2915ae_38394cute1_E,(_ZN86_INTERNAL_97bd09b1_50_flash_fwd_hdim256_fp16_paged_split_softcap_sm80_cu_9d2915ae_38394cuda3std3__45__cpo6cbeginE - _ZN86_INTERNAL_97bd09b1_50_flash_fwd_hdim256_fp16_paged_split_softcap_sm80_cu_9d2915ae_38394cute1_E)
_ZN86_INTERNAL_97bd09b1_50_flash_fwd_hdim256_fp16_paged_split_softcap_sm80_cu_9d2915ae_38394cute1_E:
	.zero		1
	.type		_ZN86_INTERNAL_97bd09b1_50_flash_fwd_hdim256_fp16_paged_split_softcap_sm80_cu_9d2915ae_38394cuda3std3__45__cpo6cbeginE,@object
	.size		_ZN86_INTERNAL_97bd09b1_50_flash_fwd_hdim256_fp16_paged_split_softcap_sm80_cu_9d2915ae_38394cuda3std3__45__cpo6cbeginE,(_ZN86_INTERNAL_97bd09b1_50_flash_fwd_hdim256_fp16_paged_split_softcap_sm80_cu_9d2915ae_38394cuda3std3__48in_placeE - _ZN86_INTERNAL_97bd09b1_50_flash_fwd_hdim256_fp16_paged_split_softcap_sm80_cu_9d2915ae_38394cuda3std3__45__cpo6cbeginE)
_ZN86_INTERNAL_97bd09b1_50_flash_fwd_hdim256_fp16_paged_split_softcap_sm80_cu_9d2915ae_38394cuda3std3__45__cpo6cbeginE:
	.zero		1
	.type		_ZN86_INTERNAL_97bd09b1_50_flash_fwd_hdim256_fp16_paged_split_softcap_sm80_cu_9d2915ae_38394cuda3std3__48in_placeE,@object
	.size		_ZN86_INTERNAL_97bd09b1_50_flash_fwd_hdim256_fp16_paged_split_softcap_sm80_cu_9d2915ae_38394cuda3std3__48in_placeE,(_ZN86_INTERNAL_97bd09b1_50_flash_fwd_hdim256_fp16_paged_split_softcap_sm80_cu_9d2915ae_38394cuda3std6ranges3__45__cpo9iter_moveE - _ZN86_INTERNAL_97bd09b1_50_flash_fwd_hdim256_fp16_paged_split_softcap_sm80_cu_9d2915ae_38394cuda3std3__48in_placeE)
_ZN86_INTERNAL_97bd09b1_50_flash_fwd_hdim256_fp16_paged_split_softcap_sm80_cu_9d2915ae_38394cuda3std3__48in_placeE:
	.zero		1
	.type		_ZN86_INTERNAL_97bd09b1_50_flash_fwd_hdim256_fp16_paged_split_softcap_sm80_cu_9d2915ae_38394cuda3std6ranges3__45__cpo9iter_moveE,@object
	.size		_ZN86_INTERNAL_97bd09b1_50_flash_fwd_hdim256_fp16_paged_split_softcap_sm80_cu_9d2915ae_38394cuda3std6ranges3__45__cpo9iter_moveE,(_ZN86_INTERNAL_97bd09b1_50_flash_fwd_hdim256_fp16_paged_split_softcap_sm80_cu_9d2915ae_38394cuda3std3__45__cpo5beginE - _ZN86_INTERNAL_97bd09b1_50_flash_fwd_hdim256_fp16_paged_split_softcap_sm80_cu_9d2915ae_38394cuda3std6ranges3__45__cpo9iter_moveE)
_ZN86_INTERNAL_97bd09b1_50_flash_fwd_hdim256_fp16_paged_split_softcap_sm80_cu_9d2915ae_38394cuda3std6ranges3__45__cpo9iter_moveE:
	.zero		1
	.type		_ZN86_INTERNAL_97bd09b1_50_flash_fwd_hdim256_fp16_paged_split_softcap_sm80_cu_9d2915ae_38394cuda3std3__45__cpo5beginE,@object
	.size		_ZN86_INTERNAL_97bd09b1_50_flash_fwd_hdim256_fp16_paged_split_softcap_sm80_cu_9d2915ae_38394cuda3std3__45__cpo5beginE,(_ZN86_INTERNAL_97bd09b1_50_flash_fwd_hdim256_fp16_paged_split_softcap_sm80_cu_9d2915ae_38394cuda3std3__488_GLOBAL__N__97bd09b1_50_flash_fwd_hdim256_fp16_paged_split_softcap_sm80_cu_9d2915ae_38396ignoreE - _ZN86_INTERNAL_97bd09b1_50_flash_fwd_hdim256_fp16_paged_split_softcap_sm80_cu_9d2915ae_38394cuda3std3__45__cpo5beginE)
_ZN86_INTERNAL_97bd09b1_50_flash_fwd_hdim256_fp16_paged_split_softcap_sm80_cu_9d2915ae_38394cuda3std3__45__cpo5beginE:
	.zero		1
	.type		_ZN86_INTERNAL_97bd09b1_50_flash_fwd_hdim256_fp16_paged_split_softcap_sm80_cu_9d2915ae_38394cuda3std3__488_GLOBAL__N__97bd09b1_50_flash_fwd_hdim256_fp16_paged_split_softcap_sm80_cu_9d2915ae_38396ignoreE,@object
	.size		_ZN86_INTERNAL_97bd09b1_50_flash_fwd_hdim256_fp16_paged_split_softcap_sm80_cu_9d2915ae_38394cuda3std3__488_GLOBAL__N__97bd09b1_50_flash_fwd_hdim256_fp16_paged_split_softcap_sm80_cu_9d2915ae_38396ignoreE,(_ZN86_INTERNAL_97bd09b1_50_flash_fwd_hdim256_fp16_paged_split_softcap_sm80_cu_9d2915ae_38394cute7productE - _ZN86_INTERNAL_97bd09b1_50_flash_fwd_hdim256_fp16_paged_split_softcap_sm80_cu_9d2915ae_38394cuda3std3__488_GLOBAL__N__97bd09b1_50_flash_fwd_hdim256_fp16_paged_split_softcap_sm80_cu_9d2915ae_38396ignoreE)
_ZN86_INTERNAL_97bd09b1_50_flash_fwd_hdim256_fp16_paged_split_softcap_sm80_cu_9d2915ae_38394cuda3std3__488_GLOBAL__N__97bd09b1_50_flash_fwd_hdim256_fp16_paged_split_softcap_sm80_cu_9d2915ae_38396ignoreE:
	.zero		1
	.type		_ZN86_INTERNAL_97bd09b1_50_flash_fwd_hdim256_fp16_paged_split_softcap_sm80_cu_9d2915ae_38394cute7productE,@object
	.size		_ZN86_INTERNAL_97bd09b1_50_flash_fwd_hdim256_fp16_paged_split_softcap_sm80_cu_9d2915ae_38394cute7productE,(_ZN86_INTERNAL_97bd09b1_50_flash_fwd_hdim256_fp16_paged_split_softcap_sm80_cu_9d2915ae_38394cuda3std3__45__cpo3endE - _ZN86_INTERNAL_97bd09b1_50_flash_fwd_hdim256_fp16_paged_split_softcap_sm80_cu_9d2915ae_38394cute7productE)
_ZN86_INTERNAL_97bd09b1_50_flash_fwd_hdim256_fp16_paged_split_softcap_sm80_cu_9d2915ae_38394cute7productE:
	.zero		1
	.type		_ZN86_INTERNAL_97bd09b1_50_flash_fwd_hdim256_fp16_paged_split_softcap_sm80_cu_9d2915ae_38394cuda3std3__45__cpo3endE,@object
	.size		_ZN86_INTERNAL_97bd09b1_50_flash_fwd_hdim256_fp16_paged_split_softcap_sm80_cu_9d2915ae_38394cuda3std3__45__cpo3endE,(_ZN86_INTERNAL_97bd09b1_50_flash_fwd_hdim256_fp16_paged_split_softcap_sm80_cu_9d2915ae_38394cuda3std3__419piecewise_constructE - _ZN86_INTERNAL_97bd09b1_50_flash_fwd_hdim256_fp16_paged_split_softcap_sm80_cu_9d2915ae_38394cuda3std3__45__cpo3endE)
_ZN86_INTERNAL_97bd09b1_50_flash_fwd_hdim256_fp16_paged_split_softcap_sm80_cu_9d2915ae_38394cuda3std3__45__cpo3endE:
	.zero		1
	.type		_ZN86_INTERNAL_97bd09b1_50_flash_fwd_hdim256_fp16_paged_split_softcap_sm80_cu_9d2915ae_38394cuda3std3__419piecewise_constructE,@object
	.size		_ZN86_INTERNAL_97bd09b1_50_flash_fwd_hdim256_fp16_paged_split_softcap_sm80_cu_9d2915ae_38394cuda3std3__419piecewise_constructE,(_ZN86_INTERNAL_97bd09b1_50_flash_fwd_hdim256_fp16_paged_split_softcap_sm80_cu_9d2915ae_38394cuda3std3__45__cpo4cendE - _ZN86_INTERNAL_97bd09b1_50_flash_fwd_hdim256_fp16_paged_split_softcap_sm80_cu_9d2915ae_38394cuda3std3__419piecewise_constructE)
_ZN86_INTERNAL_97bd09b1_50_flash_fwd_hdim256_fp16_paged_split_softcap_sm80_cu_9d2915ae_38394cuda3std3__419piecewise_constructE:
	.zero		1
	.type		_ZN86_INTERNAL_97bd09b1_50_flash_fwd_hdim256_fp16_paged_split_softcap_sm80_cu_9d2915ae_38394cuda3std3__45__cpo4cendE,@object
	.size		_ZN86_INTERNAL_97bd09b1_50_flash_fwd_hdim256_fp16_paged_split_softcap_sm80_cu_9d2915ae_38394cuda3std3__45__cpo4cendE,(_ZN86_INTERNAL_97bd09b1_50_flash_fwd_hdim256_fp16_paged_split_softcap_sm80_cu_9d2915ae_38394cuda3std6ranges3__45__cpo4swapE - _ZN86_INTERNAL_97bd09b1_50_flash_fwd_hdim256_fp16_paged_split_softcap_sm80_cu_9d2915ae_38394cuda3std3__45__cpo4cendE)
_ZN86_INTERNAL_97bd09b1_50_flash_fwd_hdim256_fp16_paged_split_softcap_sm80_cu_9d2915ae_38394cuda3std3__45__cpo4cendE:
	.zero		1
	.type		_ZN86_INTERNAL_97bd09b1_50_flash_fwd_hdim256_fp16_paged_split_softcap_sm80_cu_9d2915ae_38394cuda3std6ranges3__45__cpo4swapE,@object
	.size		_ZN86_INTERNAL_97bd09b1_50_flash_fwd_hdim256_fp16_paged_split_softcap_sm80_cu_9d2915ae_38394cuda3std6ranges3__45__cpo4swapE,(.L_7 - _ZN86_INTERNAL_97bd09b1_50_flash_fwd_hdim256_fp16_paged_split_softcap_sm80_cu_9d2915ae_38394cuda3std6ranges3__45__cpo4swapE)
_ZN86_INTERNAL_97bd09b1_50_flash_fwd_hdim256_fp16_paged_split_softcap_sm80_cu_9d2915ae_38394cuda3std6ranges3__45__cpo4swapE:
	.zero		1
.L_7:


//--------------------- .nv.constant0._ZN7cutlass13device_kernelIN5flash19enable_sm80_to_sm89INS1_16FlashAttnFwdSm80INS1_25CollectiveMainloopFwdSm80ILi8ELi1ELb1EN4cute5tupleIJNS5_1CILi128EEENS7_ILi64EEENS7_ILi256EEEEEELi256ENS_6half_tEfNS_4arch4Sm80ELb0ELb0ELb1ELb0ELb1ELb0ELb1ELb1EEENS1_21CollectiveEpilogueFwdINS6_IJS8_SA_S9_EEENS6_IJNS7_ILi1EEESI_SI_EEESC_SE_Li256ELb0ELb1ELb1ELb0EEENS1_19SingleTileSchedulerILb0ELb1ELb1ELi128EEEEEEEEEvNT_6ParamsE --------------------------
	.section	.nv.constant0._ZN7cutlass13device_kernelIN5flash19enable_sm80_to_sm89INS1_16FlashAttnFwdSm80INS1_25CollectiveMainloopFwdSm80ILi8ELi1ELb1EN4cute5tupleIJNS5_1CILi128EEENS7_ILi64EEENS7_ILi256EEEEEELi256ENS_6half_tEfNS_4arch4Sm80ELb0ELb0ELb1ELb0ELb1ELb0ELb1ELb1EEENS1_21CollectiveEpilogueFwdINS6_IJS8_SA_S9_EEENS6_IJNS7_ILi1EEESI_SI_EEESC_SE_Li256ELb0ELb1ELb1ELb0EEENS1_19SingleTileSchedulerILb0ELb1ELb1ELi128EEEEEEEEEvNT_6ParamsE,"a",@progbits
	.sectionflags	@""
	.align	4
.nv.constant0._ZN7cutlass13device_kernelIN5flash19enable_sm80_to_sm89INS1_16FlashAttnFwdSm80INS1_25CollectiveMainloopFwdSm80ILi8ELi1ELb1EN4cute5tupleIJNS5_1CILi128EEENS7_ILi64EEENS7_ILi256EEEEEELi256ENS_6half_tEfNS_4arch4Sm80ELb0ELb0ELb1ELb0ELb1ELb0ELb1ELb1EEENS1_21CollectiveEpilogueFwdINS6_IJS8_SA_S9_EEENS6_IJNS7_ILi1EEESI_SI_EEESC_SE_Li256ELb0ELb1ELb1ELb0EEENS1_19SingleTileSchedulerILb0ELb1ELb1ELi128EEEEEEEEEvNT_6ParamsE:
	.zero		1944


//--------------------- .nv.constant0._ZN7cutlass13device_kernelIN5flash19enable_sm80_to_sm89INS1_16FlashAttnFwdSm80INS1_25CollectiveMainloopFwdSm80ILi8ELi1ELb1EN4cute5tupleIJNS5_1CILi128EEENS7_ILi48EEENS7_ILi256EEEEEELi256ENS_6half_tEfNS_4arch4Sm80ELb0ELb0ELb1ELb1ELb1ELb0ELb1ELb1EEENS1_21CollectiveEpilogueFwdINS6_IJS8_SA_S9_EEENS6_IJNS7_ILi1EEESI_SI_EEESC_SE_Li256ELb1ELb1ELb1ELb0EEENS1_36VarlenDynamicPersistentTileSchedulerILi128ELi48ELi256ELi256ELb1ELb1ELb0ELb0ELb1ELb1EEEEEEEEEvNT_6ParamsE --------------------------
	.section	.nv.constant0._ZN7cutlass13device_kernelIN5flash19enable_sm80_to_sm89INS1_16FlashAttnFwdSm80INS1_25CollectiveMainloopFwdSm80ILi8ELi1ELb1EN4cute5tupleIJNS5_1CILi128EEENS7_ILi48EEENS7_ILi256EEEEEELi256ENS_6half_tEfNS_4arch4Sm80ELb0ELb0ELb1ELb1ELb1ELb0ELb1ELb1EEENS1_21CollectiveEpilogueFwdINS6_IJS8_SA_S9_EEENS6_IJNS7_ILi1EEESI_SI_EEESC_SE_Li256ELb1ELb1ELb1ELb0EEENS1_36VarlenDynamicPersistentTileSchedulerILi128ELi48ELi256ELi256ELb1ELb1ELb0ELb0ELb1ELb1EEEEEEEEEvNT_6ParamsE,"a",@progbits
	.sectionflags	@""
	.align	4
.nv.constant0._ZN7cutlass13device_kernelIN5flash19enable_sm80_to_sm89INS1_16FlashAttnFwdSm80INS1_25CollectiveMainloopFwdSm80ILi8ELi1ELb1EN4cute5tupleIJNS5_1CILi128EEENS7_ILi48EEENS7_ILi256EEEEEELi256ENS_6half_tEfNS_4arch4Sm80ELb0ELb0ELb1ELb1ELb1ELb0ELb1ELb1EEENS1_21CollectiveEpilogueFwdINS6_IJS8_SA_S9_EEENS6_IJNS7_ILi1EEESI_SI_EEESC_SE_Li256ELb1ELb1ELb1ELb0EEENS1_36VarlenDynamicPersistentTileSchedulerILi128ELi48ELi256ELi256ELb1ELb1ELb0ELb0ELb1ELb1EEEEEEEEEvNT_6ParamsE:
	.zero		1976


//--------------------- .nv.constant0._ZN7cutlass13device_kernelIN5flash19enable_sm80_to_sm89INS1_16FlashAttnFwdSm80INS1_25CollectiveMainloopFwdSm80ILi8ELi1ELb0EN4cute5tupleIJNS5_1CILi128EEENS7_ILi32EEENS7_ILi256EEEEEELi256ENS_6half_tEfNS_4arch4Sm80ELb0ELb0ELb1ELb1ELb1ELb1ELb1ELb1EEENS1_21CollectiveEpilogueFwdINS6_IJS8_SA_S9_EEENS6_IJNS7_ILi1EEESI_SI_EEESC_SE_Li256ELb1ELb1ELb1ELb0EEENS1_36VarlenDynamicPersistentTileSchedulerILi128ELi32ELi256ELi256ELb1ELb1ELb0ELb0ELb1ELb1EEEEEEEEEvNT_6ParamsE --------------------------
	.section	.nv.constant0._ZN7cutlass13device_kernelIN5flash19enable_sm80_to_sm89INS1_16FlashAttnFwdSm80INS1_25CollectiveMainloopFwdSm80ILi8ELi1ELb0EN4cute5tupleIJNS5_1CILi128EEENS7_ILi32EEENS7_ILi256EEEEEELi256ENS_6half_tEfNS_4arch4Sm80ELb0ELb0ELb1ELb1ELb1ELb1ELb1ELb1EEENS1_21CollectiveEpilogueFwdINS6_IJS8_SA_S9_EEENS6_IJNS7_ILi1EEESI_SI_EEESC_SE_Li256ELb1ELb1ELb1ELb0EEENS1_36VarlenDynamicPersistentTileSchedulerILi128ELi32ELi256ELi256ELb1ELb1ELb0ELb0ELb1ELb1EEEEEEEEEvNT_6ParamsE,"a",@progbits
	.sectionflags	@""
	.align	4
.nv.constant0._ZN7cutlass13device_kernelIN5flash19enable_sm80_to_sm89INS1_16FlashAttnFwdSm80INS1_25CollectiveMainloopFwdSm80ILi8ELi1ELb0EN4cute5tupleIJNS5_1CILi128EEENS7_ILi32EEENS7_ILi256EEEEEELi256ENS_6half_tEfNS_4arch4Sm80ELb0ELb0ELb1ELb1ELb1ELb1ELb1ELb1EEENS1_21CollectiveEpilogueFwdINS6_IJS8_SA_S9_EEENS6_IJNS7_ILi1EEESI_SI_EEESC_SE_Li256ELb1ELb1ELb1ELb0EEENS1_36VarlenDynamicPersistentTileSchedulerILi128ELi32ELi256ELi256ELb1ELb1ELb0ELb0ELb1ELb1EEEEEEEEEvNT_6ParamsE:
	.zero		1976


//--------------------- .nv.constant0._ZN7cutlass13device_kernelIN5flash19enable_sm80_to_sm89INS1_16FlashAttnFwdSm80INS1_25CollectiveMainloopFwdSm80ILi8ELi1ELb1EN4cute5tupleIJNS5_1CILi128EEENS7_ILi48EEENS7_ILi256EEEEEELi256ENS_6half_tEfNS_4arch4Sm80ELb0ELb1ELb1ELb0ELb1ELb0ELb1ELb1EEENS1_21CollectiveEpilogueFwdINS6_IJS8_SA_S9_EEENS6_IJNS7_ILi1EEESI_SI_EEESC_SE_Li256ELb0ELb1ELb1ELb0EEENS1_19SingleTileSchedulerILb0ELb1ELb1ELi128EEEEEEEEEvNT_6ParamsE --------------------------
	.section	.nv.constant0._ZN7cutlass13device_kernelIN5flash19enable_sm80_to_sm89INS1_16FlashAttnFwdSm80INS1_25CollectiveMainloopFwdSm80ILi8ELi1ELb1EN4cute5tupleIJNS5_1CILi128EEENS7_ILi48EEENS7_ILi256EEEEEELi256ENS_6half_tEfNS_4arch4Sm80ELb0ELb1ELb1ELb0ELb1ELb0ELb1ELb1EEENS1_21CollectiveEpilogueFwdINS6_IJS8_SA_S9_EEENS6_IJNS7_ILi1EEESI_SI_EEESC_SE_Li256ELb0ELb1ELb1ELb0EEENS1_19SingleTileSchedulerILb0ELb1ELb1ELi128EEEEEEEEEvNT_6ParamsE,"a",@progbits
	.sectionflags	@""
	.align	4
.nv.constant0._ZN7cutlass13device_kernelIN5flash19enable_sm80_to_sm89INS1_16FlashAttnFwdSm80INS1_25CollectiveMainloopFwdSm80ILi8ELi1ELb1EN4cute5tupleIJNS5_1CILi128EEENS7_ILi48EEENS7_ILi256EEEEEELi256ENS_6half_tEfNS_4arch4Sm80ELb0ELb1ELb1ELb0ELb1ELb0ELb1ELb1EEENS1_21CollectiveEpilogueFwdINS6_IJS8_SA_S9_EEENS6_IJNS7_ILi1EEESI_SI_EEESC_SE_Li256ELb0ELb1ELb1ELb0EEENS1_19SingleTileSchedulerILb0ELb1ELb1ELi128EEEEEEEEEvNT_6ParamsE:
	.zero		1944


//--------------------- .nv.constant0._ZN7cutlass13device_kernelIN5flash19enable_sm80_to_sm89INS1_16FlashAttnFwdSm80INS1_25CollectiveMainloopFwdSm80ILi8ELi1ELb1EN4cute5tupleIJNS5_1CILi128EEENS7_ILi48EEENS7_ILi256EEEEEELi256ENS_6half_tEfNS_4arch4Sm80ELb0ELb1ELb1ELb1ELb1ELb0ELb1ELb1EEENS1_21CollectiveEpilogueFwdINS6_IJS8_SA_S9_EEENS6_IJNS7_ILi1EEESI_SI_EEESC_SE_Li256ELb1ELb1ELb1ELb0EEENS1_36VarlenDynamicPersistentTileSchedulerILi128ELi48ELi256ELi256ELb1ELb1ELb0ELb1ELb0ELb1EEEEEEEEEvNT_6ParamsE --------------------------
	.section	.nv.constant0._ZN7cutlass13device_kernelIN5flash19enable_sm80_to_sm89INS1_16FlashAttnFwdSm80INS1_25CollectiveMainloopFwdSm80ILi8ELi1ELb1EN4cute5tupleIJNS5_1CILi128EEENS7_ILi48EEENS7_ILi256EEEEEELi256ENS_6half_tEfNS_4arch4Sm80ELb0ELb1ELb1ELb1ELb1ELb0ELb1ELb1EEENS1_21CollectiveEpilogueFwdINS6_IJS8_SA_S9_EEENS6_IJNS7_ILi1EEESI_SI_EEESC_SE_Li256ELb1ELb1ELb1ELb0EEENS1_36VarlenDynamicPersistentTileSchedulerILi128ELi48ELi256ELi256ELb1ELb1ELb0ELb1ELb0ELb1EEEEEEEEEvNT_6ParamsE,"a",@progbits
	.sectionflags	@""
	.align	4
.nv.constant0._ZN7cutlass13device_kernelIN5flash19enable_sm80_to_sm89INS1_16FlashAttnFwdSm80INS1_25CollectiveMainloopFwdSm80ILi8ELi1ELb1EN4cute5tupleIJNS5_1CILi128EEENS7_ILi48EEENS7_ILi256EEEEEELi256ENS_6half_tEfNS_4arch4Sm80ELb0ELb1ELb1ELb1ELb1ELb0ELb1ELb1EEENS1_21CollectiveEpilogueFwdINS6_IJS8_SA_S9_EEENS6_IJNS7_ILi1EEESI_SI_EEESC_SE_Li256ELb1ELb1ELb1ELb0EEENS1_36VarlenDynamicPersistentTileSchedulerILi128ELi48ELi256ELi256ELb1ELb1ELb0ELb1ELb0ELb1EEEEEEEEEvNT_6ParamsE:
	.zero		1976


//--------------------- .nv.constant0._ZN7cutlass13device_kernelIN5flash19enable_sm80_to_sm89INS1_16FlashAttnFwdSm80INS1_25CollectiveMainloopFwdSm80ILi8ELi1ELb0EN4cute5tupleIJNS5_1CILi128EEENS7_ILi32EEENS7_ILi256EEEEEELi256ENS_6half_tEfNS_4arch4Sm80ELb0ELb1ELb1ELb1ELb1ELb1ELb1ELb1EEENS1_21CollectiveEpilogueFwdINS6_IJS8_SA_S9_EEENS6_IJNS7_ILi1EEESI_SI_EEESC_SE_Li256ELb1ELb1ELb1ELb0EEENS1_36VarlenDynamicPersistentTileSchedulerILi128ELi32ELi256ELi256ELb1ELb1ELb0ELb1ELb0ELb1EEEEEEEEEvNT_6ParamsE --------------------------
	.section	.nv.constant0._ZN7cutlass13device_kernelIN5flash19enable_sm80_to_sm89INS1_16FlashAttnFwdSm80INS1_25CollectiveMainloopFwdSm80ILi8ELi1ELb0EN4cute5tupleIJNS5_1CILi128EEENS7_ILi32EEENS7_ILi256EEEEEELi256ENS_6half_tEfNS_4arch4Sm80ELb0ELb1ELb1ELb1ELb1ELb1ELb1ELb1EEENS1_21CollectiveEpilogueFwdINS6_IJS8_SA_S9_EEENS6_IJNS7_ILi1EEESI_SI_EEESC_SE_Li256ELb1ELb1ELb1ELb0EEENS1_36VarlenDynamicPersistentTileSchedulerILi128ELi32ELi256ELi256ELb1ELb1ELb0ELb1ELb0ELb1EEEEEEEEEvNT_6ParamsE,"a",@progbits
	.sectionflags	@""
	.align	4
.nv.constant0._ZN7cutlass13device_kernelIN5flash19enable_sm80_to_sm89INS1_16FlashAttnFwdSm80INS1_25CollectiveMainloopFwdSm80ILi8ELi1ELb0EN4cute5tupleIJNS5_1CILi128EEENS7_ILi32EEENS7_ILi256EEEEEELi256ENS_6half_tEfNS_4arch4Sm80ELb0ELb1ELb1ELb1ELb1ELb1ELb1ELb1EEENS1_21CollectiveEpilogueFwdINS6_IJS8_SA_S9_EEENS6_IJNS7_ILi1EEESI_SI_EEESC_SE_Li256ELb1ELb1ELb1ELb0EEENS1_36VarlenDynamicPersistentTileSchedulerILi128ELi32ELi256ELi256ELb1ELb1ELb0ELb1ELb0ELb1EEEEEEEEEvNT_6ParamsE:
	.zero		1976


//--------------------- .nv.constant0._ZN7cutlass13device_kernelIN5flash19enable_sm80_to_sm89INS1_16FlashAttnFwdSm80INS1_25CollectiveMainloopFwdSm80ILi8ELi1ELb1EN4cute5tupleIJNS5_1CILi128EEENS7_ILi64EEENS7_ILi256EEEEEELi256ENS_6half_tEfNS_4arch4Sm80ELb1ELb0ELb1ELb0ELb1ELb0ELb1ELb1EEENS1_21CollectiveEpilogueFwdINS6_IJS8_SA_S9_EEENS6_IJNS7_ILi1EEESI_SI_EEESC_SE_Li256ELb0ELb1ELb1ELb0EEENS1_30DynamicPersistentTileSchedulerILi256ELi256ELb1ELb1ELb0EEEEEEEEEvNT_6ParamsE --------------------------
	.section	.nv.constant0._ZN7cutlass13device_kernelIN5flash19enable_sm80_to_sm89INS1_16FlashAttnFwdSm80INS1_25CollectiveMainloopFwdSm80ILi8ELi1ELb1EN4cute5tupleIJNS5_1CILi128EEENS7_ILi64EEENS7_ILi256EEEEEELi256ENS_6half_tEfNS_4arch4Sm80ELb1ELb0ELb1ELb0ELb1ELb0ELb1ELb1EEENS1_21CollectiveEpilogueFwdINS6_IJS8_SA_S9_EEENS6_IJNS7_ILi1EEESI_SI_EEESC_SE_Li256ELb0ELb1ELb1ELb0EEENS1_30DynamicPersistentTileSchedulerILi256ELi256ELb1ELb1ELb0EEEEEEEEEvNT_6ParamsE,"a",@progbits
	.sectionflags	@""
	.align	4
.nv.constant0._ZN7cutlass13device_kernelIN5flash19enable_sm80_to_sm89INS1_16FlashAttnFwdSm80INS1_25CollectiveMainloopFwdSm80ILi8ELi1ELb1EN4cute5tupleIJNS5_1CILi128EEENS7_ILi64EEENS7_ILi256EEEEEELi256ENS_6half_tEfNS_4arch4Sm80ELb1ELb0ELb1ELb0ELb1ELb0ELb1ELb1EEENS1_21CollectiveEpilogueFwdINS6_IJS8_SA_S9_EEENS6_IJNS7_ILi1EEESI_SI_EEESC_SE_Li256ELb0ELb1ELb1ELb0EEENS1_30DynamicPersistentTileSchedulerILi256ELi256ELb1ELb1ELb0EEEEEEEEEvNT_6ParamsE:
	.zero		1960


//--------------------- .nv.constant0._ZN7cutlass13device_kernelIN5flash19enable_sm80_to_sm89INS1_16FlashAttnFwdSm80INS1_25CollectiveMainloopFwdSm80ILi8ELi1ELb1EN4cute5tupleIJNS5_1CILi128EEENS7_ILi48EEENS7_ILi256EEEEEELi256ENS_6half_tEfNS_4arch4Sm80ELb1ELb0ELb1ELb1ELb1ELb0ELb1ELb1EEENS1_21CollectiveEpilogueFwdINS6_IJS8_SA_S9_EEENS6_IJNS7_ILi1EEESI_SI_EEESC_SE_Li256ELb1ELb1ELb1ELb0EEENS1_36VarlenDynamicPersistentTileSchedulerILi128ELi48ELi256ELi256ELb1ELb1ELb0ELb1ELb1ELb1EEEEEEEEEvNT_6ParamsE --------------------------
	.section	.nv.constant0._ZN7cutlass13device_kernelIN5flash19enable_sm80_to_sm89INS1_16FlashAttnFwdSm80INS1_25CollectiveMainloopFwdSm80ILi8ELi1ELb1EN4cute5tupleIJNS5_1CILi128EEENS7_ILi48EEENS7_ILi256EEEEEELi256ENS_6half_tEfNS_4arch4Sm80ELb1ELb0ELb1ELb1ELb1ELb0ELb1ELb1EEENS1_21CollectiveEpilogueFwdINS6_IJS8_SA_S9_EEENS6_IJNS7_ILi1EEESI_SI_EEESC_SE_Li256ELb1ELb1ELb1ELb0EEENS1_36VarlenDynamicPersistentTileSchedulerILi128ELi48ELi256ELi256ELb1ELb1ELb0ELb1ELb1ELb1EEEEEEEEEvNT_6ParamsE,"a",@progbits
	.sectionflags	@""
	.align	4
.nv.constant0._ZN7cutlass13device_kernelIN5flash19enable_sm80_to_sm89INS1_16FlashAttnFwdSm80INS1_25CollectiveMainloopFwdSm80ILi8ELi1ELb1EN4cute5tupleIJNS5_1CILi128EEENS7_ILi48EEENS7_ILi256EEEEEELi256ENS_6half_tEfNS_4arch4Sm80ELb1ELb0ELb1ELb1ELb1ELb0ELb1ELb1EEENS1_21CollectiveEpilogueFwdINS6_IJS8_SA_S9_EEENS6_IJNS7_ILi1EEESI_SI_EEESC_SE_Li256ELb1ELb1ELb1ELb0EEENS1_36VarlenDynamicPersistentTileSchedulerILi128ELi48ELi256ELi256ELb1ELb1ELb0ELb1ELb1ELb1EEEEEEEEEvNT_6ParamsE:
	.zero		1976


//--------------------- .nv.constant0._ZN7cutlass13device_kernelIN5flash19enable_sm80_to_sm89INS1_16FlashAttnFwdSm80INS1_25CollectiveMainloopFwdSm80ILi8ELi1ELb0EN4cute5tupleIJNS5_1CILi128EEENS7_ILi32EEENS7_ILi256EEEEEELi256ENS_6half_tEfNS_4arch4Sm80ELb1ELb0ELb1ELb1ELb1ELb1ELb1ELb1EEENS1_21CollectiveEpilogueFwdINS6_IJS8_SA_S9_EEENS6_IJNS7_ILi1EEESI_SI_EEESC_SE_Li256ELb1ELb1ELb1ELb0EEENS1_36VarlenDynamicPersistentTileSchedulerILi128ELi32ELi256ELi256ELb1ELb1ELb0ELb1ELb1ELb1EEEEEEEEEvNT_6ParamsE --------------------------
	.section	.nv.constant0._ZN7cutlass13device_kernelIN5flash19enable_sm80_to_sm89INS1_16FlashAttnFwdSm80INS1_25CollectiveMainloopFwdSm80ILi8ELi1ELb0EN4cute5tupleIJNS5_1CILi128EEENS7_ILi32EEENS7_ILi256EEEEEELi256ENS_6half_tEfNS_4arch4Sm80ELb1ELb0ELb1ELb1ELb1ELb1ELb1ELb1EEENS1_21CollectiveEpilogueFwdINS6_IJS8_SA_S9_EEENS6_IJNS7_ILi1EEESI_SI_EEESC_SE_Li256ELb1ELb1ELb1ELb0EEENS1_36VarlenDynamicPersistentTileSchedulerILi128ELi32ELi256ELi256ELb1ELb1ELb0ELb1ELb1ELb1EEEEEEEEEvNT_6ParamsE,"a",@progbits
	.sectionflags	@""
	.align	4
.nv.constant0._ZN7cutlass13device_kernelIN5flash19enable_sm80_to_sm89INS1_16FlashAttnFwdSm80INS1_25CollectiveMainloopFwdSm80ILi8ELi1ELb0EN4cute5tupleIJNS5_1CILi128EEENS7_ILi32EEENS7_ILi256EEEEEELi256ENS_6half_tEfNS_4arch4Sm80ELb1ELb0ELb1ELb1ELb1ELb1ELb1ELb1EEENS1_21CollectiveEpilogueFwdINS6_IJS8_SA_S9_EEENS6_IJNS7_ILi1EEESI_SI_EEESC_SE_Li256ELb1ELb1ELb1ELb0EEENS1_36VarlenDynamicPersistentTileSchedulerILi128ELi32ELi256ELi256ELb1ELb1ELb0ELb1ELb1ELb1EEEEEEEEEvNT_6ParamsE:
	.zero		1976


//--------------------- .nv.constant0._ZN7cutlass13device_kernelIN5flash19enable_sm80_to_sm89INS1_16FlashAttnFwdSm80INS1_25CollectiveMainloopFwdSm80ILi8ELi1ELb0EN4cute5tupleIJNS5_1CILi128EEENS7_ILi96EEENS7_ILi256EEEEEELi256ENS_6half_tEfNS_4arch4Sm80ELb0ELb0ELb1ELb0ELb1ELb0ELb1ELb1EEENS1_21CollectiveEpilogueFwdINS6_IJS8_SA_S9_EEENS6_IJNS7_ILi1EEESI_SI_EEESC_SE_Li256ELb0ELb1ELb1ELb0EEENS1_19SingleTileSchedulerILb0ELb1ELb1ELi128EEEEEEEEEvNT_6ParamsE --------------------------
	.section	.nv.constant0._ZN7cutlass13device_kernelIN5flash19enable_sm80_to_sm89INS1_16FlashAttnFwdSm80INS1_25CollectiveMainloopFwdSm80ILi8ELi1ELb0EN4cute5tupleIJNS5_1CILi128EEENS7_ILi96EEENS7_ILi256EEEEEELi256ENS_6half_tEfNS_4arch4Sm80ELb0ELb0ELb1ELb0ELb1ELb0ELb1ELb1EEENS1_21CollectiveEpilogueFwdINS6_IJS8_SA_S9_EEENS6_IJNS7_ILi1EEESI_SI_EEESC_SE_Li256ELb0ELb1ELb1ELb0EEENS1_19SingleTileSchedulerILb0ELb1ELb1ELi128EEEEEEEEEvNT_6ParamsE,"a",@progbits
	.sectionflags	@""
	.align	4
.nv.constant0._ZN7cutlass13device_kernelIN5flash19enable_sm80_to_sm89INS1_16FlashAttnFwdSm80INS1_25CollectiveMainloopFwdSm80ILi8ELi1ELb0EN4cute5tupleIJNS5_1CILi128EEENS7_ILi96EEENS7_ILi256EEEEEELi256ENS_6half_tEfNS_4arch4Sm80ELb0ELb0ELb1ELb0ELb1ELb0ELb1ELb1EEENS1_21CollectiveEpilogueFwdINS6_IJS8_SA_S9_EEENS6_IJNS7_ILi1EEESI_SI_EEESC_SE_Li256ELb0ELb1ELb1ELb0EEENS1_19SingleTileSchedulerILb0ELb1ELb1ELi128EEEEEEEEEvNT_6ParamsE:
	.zero		1944


//--------------------- .nv.constant0._ZN7cutlass13device_kernelIN5flash19enable_sm80_to_sm89INS1_16FlashAttnFwdSm80INS1_25CollectiveMainloopFwdSm80ILi8ELi1ELb0EN4cute5tupleIJNS5_1CILi128EEENS7_ILi64EEENS7_ILi256EEEEEELi256ENS_6half_tEfNS_4arch4Sm80ELb0ELb0ELb1ELb1ELb1ELb0ELb1ELb1EEENS1_21CollectiveEpilogueFwdINS6_IJS8_SA_S9_EEENS6_IJNS7_ILi1EEESI_SI_EEESC_SE_Li256ELb1ELb1ELb1ELb0EEENS1_36VarlenDynamicPersistentTileSchedulerILi128ELi64ELi256ELi256ELb1ELb1ELb0ELb0ELb1ELb1EEEEEEEEEvNT_6ParamsE --------------------------
	.section	.nv.constant0._ZN7cutlass13device_kernelIN5flash19enable_sm80_to_sm89INS1_16FlashAttnFwdSm80INS1_25CollectiveMainloopFwdSm80ILi8ELi1ELb0EN4cute5tupleIJNS5_1CILi128EEENS7_ILi64EEENS7_ILi256EEEEEELi256ENS_6half_tEfNS_4arch4Sm80ELb0ELb0ELb1ELb1ELb1ELb0ELb1ELb1EEENS1_21CollectiveEpilogueFwdINS6_IJS8_SA_S9_EEENS6_IJNS7_ILi1EEESI_SI_EEESC_SE_Li256ELb1ELb1ELb1ELb0EEENS1_36VarlenDynamicPersistentTileSchedulerILi128ELi64ELi256ELi256ELb1ELb1ELb0ELb0ELb1ELb1EEEEEEEEEvNT_6ParamsE,"a",@progbits
	.sectionflags	@""
	.align	4
.nv.constant0._ZN7cutlass13device_kernelIN5flash19enable_sm80_to_sm89INS1_16FlashAttnFwdSm80INS1_25CollectiveMainloopFwdSm80ILi8ELi1ELb0EN4cute5tupleIJNS5_1CILi128EEENS7_ILi64EEENS7_ILi256EEEEEELi256ENS_6half_tEfNS_4arch4Sm80ELb0ELb0ELb1ELb1ELb1ELb0ELb1ELb1EEENS1_21CollectiveEpilogueFwdINS6_IJS8_SA_S9_EEENS6_IJNS7_ILi1EEESI_SI_EEESC_SE_Li256ELb1ELb1ELb1ELb0EEENS1_36VarlenDynamicPersistentTileSchedulerILi128ELi64ELi256ELi256ELb1ELb1ELb0ELb0ELb1ELb1EEEEEEEEEvNT_6ParamsE:
	.zero		1976


//--------------------- .nv.constant0._ZN7cutlass13device_kernelIN5flash19enable_sm80_to_sm89INS1_16FlashAttnFwdSm80INS1_25CollectiveMainloopFwdSm80ILi8ELi1ELb0EN4cute5tupleIJNS5_1CILi128EEENS7_ILi48EEENS7_ILi256EEEEEELi256ENS_6half_tEfNS_4arch4Sm80ELb0ELb0ELb1ELb1ELb1ELb1ELb1ELb1EEENS1_21CollectiveEpilogueFwdINS6_IJS8_SA_S9_EEENS6_IJNS7_ILi1EEESI_SI_EEESC_SE_Li256ELb1ELb1ELb1ELb0EEENS1_36VarlenDynamicPersistentTileSchedulerILi128ELi48ELi256ELi256ELb1ELb1ELb0ELb0ELb1ELb1EEEEEEEEEvNT_6ParamsE --------------------------
	.section	.nv.constant0._ZN7cutlass13device_kernelIN5flash19enable_sm80_to_sm89INS1_16FlashAttnFwdSm80INS1_25CollectiveMainloopFwdSm80ILi8ELi1ELb0EN4cute5tupleIJNS5_1CILi128EEENS7_ILi48EEENS7_ILi256EEEEEELi256ENS_6half_tEfNS_4arch4Sm80ELb0ELb0ELb1ELb1ELb1ELb1ELb1ELb1EEENS1_21CollectiveEpilogueFwdINS6_IJS8_SA_S9_EEENS6_IJNS7_ILi1EEESI_SI_EEESC_SE_Li256ELb1ELb1ELb1ELb0EEENS1_36VarlenDynamicPersistentTileSchedulerILi128ELi48ELi256ELi256ELb1ELb1ELb0ELb0ELb1ELb1EEEEEEEEEvNT_6ParamsE,"a",@progbits
	.sectionflags	@""
	.align	4
.nv.constant0._ZN7cutlass13device_kernelIN5flash19enable_sm80_to_sm89INS1_16FlashAttnFwdSm80INS1_25CollectiveMainloopFwdSm80ILi8ELi1ELb0EN4cute5tupleIJNS5_1CILi128EEENS7_ILi48EEENS7_ILi256EEEEEELi256ENS_6half_tEfNS_4arch4Sm80ELb0ELb0ELb1ELb1ELb1ELb1ELb1ELb1EEENS1_21CollectiveEpilogueFwdINS6_IJS8_SA_S9_EEENS6_IJNS7_ILi1EEESI_SI_EEESC_SE_Li256ELb1ELb1ELb1ELb0EEENS1_36VarlenDynamicPersistentTileSchedulerILi128ELi48ELi256ELi256ELb1ELb1ELb0ELb0ELb1ELb1EEEEEEEEEvNT_6ParamsE:
	.zero		1976


//--------------------- .nv.constant0._ZN7cutlass13device_kernelIN5flash19enable_sm80_to_sm89INS1_16FlashAttnFwdSm80INS1_25CollectiveMainloopFwdSm80ILi8ELi1ELb0EN4cute5tupleIJNS5_1CILi128EEENS7_ILi64EEENS7_ILi256EEEEEELi256ENS_6half_tEfNS_4arch4Sm80ELb0ELb1ELb1ELb0ELb1ELb0ELb1ELb1EEENS1_21CollectiveEpilogueFwdINS6_IJS8_SA_S9_EEENS6_IJNS7_ILi1EEESI_SI_EEESC_SE_Li256ELb0ELb1ELb1ELb0EEENS1_19SingleTileSchedulerILb0ELb1ELb1ELi128EEEEEEEEEvNT_6ParamsE --------------------------
	.section	.nv.constant0._ZN7cutlass13device_kernelIN5flash19enable_sm80_to_sm89INS1_16FlashAttnFwdSm80INS1_25CollectiveMainloopFwdSm80ILi8ELi1ELb0EN4cute5tupleIJNS5_1CILi128EEENS7_ILi64EEENS7_ILi256EEEEEELi256ENS_6half_tEfNS_4arch4Sm80ELb0ELb1ELb1ELb0ELb1ELb0ELb1ELb1EEENS1_21CollectiveEpilogueFwdINS6_IJS8_SA_S9_EEENS6_IJNS7_ILi1EEESI_SI_EEESC_SE_Li256ELb0ELb1ELb1ELb0EEENS1_19SingleTileSchedulerILb0ELb1ELb1ELi128EEEEEEEEEvNT_6ParamsE,"a",@progbits
	.sectionflags	@""
	.align	4
.nv.constant0._ZN7cutlass13device_kernelIN5flash19enable_sm80_to_sm89INS1_16FlashAttnFwdSm80INS1_25CollectiveMainloopFwdSm80ILi8ELi1ELb0EN4cute5tupleIJNS5_1CILi128EEENS7_ILi64EEENS7_ILi256EEEEEELi256ENS_6half_tEfNS_4arch4Sm80ELb0ELb1ELb1ELb0ELb1ELb0ELb1ELb1EEENS1_21CollectiveEpilogueFwdINS6_IJS8_SA_S9_EEENS6_IJNS7_ILi1EEESI_SI_EEESC_SE_Li256ELb0ELb1ELb1ELb0EEENS1_19SingleTileSchedulerILb0ELb1ELb1ELi128EEEEEEEEEvNT_6ParamsE:
	.zero		1944


//--------------------- .nv.constant0._ZN7cutlass13device_kernelIN5flash19enable_sm80_to_sm89INS1_16FlashAttnFwdSm80INS1_25CollectiveMainloopFwdSm80ILi8ELi1ELb0EN4cute5tupleIJNS5_1CILi128EEENS7_ILi64EEENS7_ILi256EEEEEELi256ENS_6half_tEfNS_4arch4Sm80ELb0ELb1ELb1ELb1ELb1ELb0ELb1ELb1EEENS1_21CollectiveEpilogueFwdINS6_IJS8_SA_S9_EEENS6_IJNS7_ILi1EEESI_SI_EEESC_SE_Li256ELb1ELb1ELb1ELb0EEENS1_36VarlenDynamicPersistentTileSchedulerILi128ELi64ELi256ELi256ELb1ELb1ELb0ELb1ELb0ELb1EEEEEEEEEvNT_6ParamsE --------------------------
	.section	.nv.constant0._ZN7cutlass13device_kernelIN5flash19enable_sm80_to_sm89INS1_16FlashAttnFwdSm80INS1_25CollectiveMainloopFwdSm80ILi8ELi1ELb0EN4cute5tupleIJNS5_1CILi128EEENS7_ILi64EEENS7_ILi256EEEEEELi256ENS_6half_tEfNS_4arch4Sm80ELb0ELb1ELb1ELb1ELb1ELb0ELb1ELb1EEENS1_21CollectiveEpilogueFwdINS6_IJS8_SA_S9_EEENS6_IJNS7_ILi1EEESI_SI_EEESC_SE_Li256ELb1ELb1ELb1ELb0EEENS1_36VarlenDynamicPersistentTileSchedulerILi128ELi64ELi256ELi256ELb1ELb1ELb0ELb1ELb0ELb1EEEEEEEEEvNT_6ParamsE,"a",@progbits
	.sectionflags	@""
	.align	4
.nv.constant0._ZN7cutlass13device_kernelIN5flash19enable_sm80_to_sm89INS1_16FlashAttnFwdSm80INS1_25CollectiveMainloopFwdSm80ILi8ELi1ELb0EN4cute5tupleIJNS5_1CILi128EEENS7_ILi64EEENS7_ILi256EEEEEELi256ENS_6half_tEfNS_4arch4Sm80ELb0ELb1ELb1ELb1ELb1ELb0ELb1ELb1EEENS1_21CollectiveEpilogueFwdINS6_IJS8_SA_S9_EEENS6_IJNS7_ILi1EEESI_SI_EEESC_SE_Li256ELb1ELb1ELb1ELb0EEENS1_36VarlenDynamicPersistentTileSchedulerILi128ELi64ELi256ELi256ELb1ELb1ELb0ELb1ELb0ELb1EEEEEEEEEvNT_6ParamsE:
	.zero		1976


//--------------------- .nv.constant0._ZN7cutlass13device_kernelIN5flash19enable_sm80_to_sm89INS1_16FlashAttnFwdSm80INS1_25CollectiveMainloopFwdSm80ILi8ELi1ELb0EN4cute5tupleIJNS5_1CILi128EEENS7_ILi48EEENS7_ILi256EEEEEELi256ENS_6half_tEfNS_4arch4Sm80ELb0ELb1ELb1ELb1ELb1ELb1ELb1ELb1EEENS1_21CollectiveEpilogueFwdINS6_IJS8_SA_S9_EEENS6_IJNS7_ILi1EEESI_SI_EEESC_SE_Li256ELb1ELb1ELb1ELb0EEENS1_36VarlenDynamicPersistentTileSchedulerILi128ELi48ELi256ELi256ELb1ELb1ELb0ELb1ELb0ELb1EEEEEEEEEvNT_6ParamsE --------------------------
	.section	.nv.constant0._ZN7cutlass13device_kernelIN5flash19enable_sm80_to_sm89INS1_16FlashAttnFwdSm80INS1_25CollectiveMainloopFwdSm80ILi8ELi1ELb0EN4cute5tupleIJNS5_1CILi128EEENS7_ILi48EEENS7_ILi256EEEEEELi256ENS_6half_tEfNS_4arch4Sm80ELb0ELb1ELb1ELb1ELb1ELb1ELb1ELb1EEENS1_21CollectiveEpilogueFwdINS6_IJS8_SA_S9_EEENS6_IJNS7_ILi1EEESI_SI_EEESC_SE_Li256ELb1ELb1ELb1ELb0EEENS1_36VarlenDynamicPersistentTileSchedulerILi128ELi48ELi256ELi256ELb1ELb1ELb0ELb1ELb0ELb1EEEEEEEEEvNT_6ParamsE,"a",@progbits
	.sectionflags	@""
	.align	4
.nv.constant0._ZN7cutlass13device_kernelIN5flash19enable_sm80_to_sm89INS1_16FlashAttnFwdSm80INS1_25CollectiveMainloopFwdSm80ILi8ELi1ELb0EN4cute5tupleIJNS5_1CILi128EEENS7_ILi48EEENS7_ILi256EEEEEELi256ENS_6half_tEfNS_4arch4Sm80ELb0ELb1ELb1ELb1ELb1ELb1ELb1ELb1EEENS1_21CollectiveEpilogueFwdINS6_IJS8_SA_S9_EEENS6_IJNS7_ILi1EEESI_SI_EEESC_SE_Li256ELb1ELb1ELb1ELb0EEENS1_36VarlenDynamicPersistentTileSchedulerILi128ELi48ELi256ELi256ELb1ELb1ELb0ELb1ELb0ELb1EEEEEEEEEvNT_6ParamsE:
	.zero		1976


//--------------------- .nv.constant0._ZN7cutlass13device_kernelIN5flash19enable_sm80_to_sm89INS1_16FlashAttnFwdSm80INS1_25CollectiveMainloopFwdSm80ILi8ELi1ELb0EN4cute5tupleIJNS5_1CILi128EEENS7_ILi96EEENS7_ILi256EEEEEELi256ENS_6half_tEfNS_4arch4Sm80ELb1ELb0ELb1ELb0ELb1ELb0ELb1ELb1EEENS1_21CollectiveEpilogueFwdINS6_IJS8_SA_S9_EEENS6_IJNS7_ILi1EEESI_SI_EEESC_SE_Li256ELb0ELb1ELb1ELb0EEENS1_30DynamicPersistentTileSchedulerILi256ELi256ELb1ELb1ELb0EEEEEEEEEvNT_6ParamsE --------------------------
	.section	.nv.constant0._ZN7cutlass13device_kernelIN5flash19enable_sm80_to_sm89INS1_16FlashAttnFwdSm80INS1_25CollectiveMainloopFwdSm80ILi8ELi1ELb0EN4cute5tupleIJNS5_1CILi128EEENS7_ILi96EEENS7_ILi256EEEEEELi256ENS_6half_tEfNS_4arch4Sm80ELb1ELb0ELb1ELb0ELb1ELb0ELb1ELb1EEENS1_21CollectiveEpilogueFwdINS6_IJS8_SA_S9_EEENS6_IJNS7_ILi1EEESI_SI_EEESC_SE_Li256ELb0ELb1ELb1ELb0EEENS1_30DynamicPersistentTileSchedulerILi256ELi256ELb1ELb1ELb0EEEEEEEEEvNT_6ParamsE,"a",@progbits
	.sectionflags	@""
	.align	4
.nv.constant0._ZN7cutlass13device_kernelIN5flash19enable_sm80_to_sm89INS1_16FlashAttnFwdSm80INS1_25CollectiveMainloopFwdSm80ILi8ELi1ELb0EN4cute5tupleIJNS5_1CILi128EEENS7_ILi96EEENS7_ILi256EEEEEELi256ENS_6half_tEfNS_4arch4Sm80ELb1ELb0ELb1ELb0ELb1ELb0ELb1ELb1EEENS1_21CollectiveEpilogueFwdINS6_IJS8_SA_S9_EEENS6_IJNS7_ILi1EEESI_SI_EEESC_SE_Li256ELb0ELb1ELb1ELb0EEENS1_30DynamicPersistentTileSchedulerILi256ELi256ELb1ELb1ELb0EEEEEEEEEvNT_6ParamsE:
	.zero		1960


//--------------------- .nv.constant0._ZN7cutlass13device_kernelIN5flash19enable_sm80_to_sm89INS1_16FlashAttnFwdSm80INS1_25CollectiveMainloopFwdSm80ILi8ELi1ELb0EN4cute5tupleIJNS5_1CILi128EEENS7_ILi64EEENS7_ILi256EEEEEELi256ENS_6half_tEfNS_4arch4Sm80ELb1ELb0ELb1ELb1ELb1ELb0ELb1ELb1EEENS1_21CollectiveEpilogueFwdINS6_IJS8_SA_S9_EEENS6_IJNS7_ILi1EEESI_SI_EEESC_SE_Li256ELb1ELb1ELb1ELb0EEENS1_36VarlenDynamicPersistentTileSchedulerILi128ELi64ELi256ELi256ELb1ELb1ELb0ELb1ELb1ELb1EEEEEEEEEvNT_6ParamsE --------------------------
	.section	.nv.constant0._ZN7cutlass13device_kernelIN5flash19enable_sm80_to_sm89INS1_16FlashAttnFwdSm80INS1_25CollectiveMainloopFwdSm80ILi8ELi1ELb0EN4cute5tupleIJNS5_1CILi128EEENS7_ILi64EEENS7_ILi256EEEEEELi256ENS_6half_tEfNS_4arch4Sm80ELb1ELb0ELb1ELb1ELb1ELb0ELb1ELb1EEENS1_21CollectiveEpilogueFwdINS6_IJS8_SA_S9_EEENS6_IJNS7_ILi1EEESI_SI_EEESC_SE_Li256ELb1ELb1ELb1ELb0EEENS1_36VarlenDynamicPersistentTileSchedulerILi128ELi64ELi256ELi256ELb1ELb1ELb0ELb1ELb1ELb1EEEEEEEEEvNT_6ParamsE,"a",@progbits
	.sectionflags	@""
	.align	4
.nv.constant0._ZN7cutlass13device_kernelIN5flash19enable_sm80_to_sm89INS1_16FlashAttnFwdSm80INS1_25CollectiveMainloopFwdSm80ILi8ELi1ELb0EN4cute5tupleIJNS5_1CILi128EEENS7_ILi64EEENS7_ILi256EEEEEELi256ENS_6half_tEfNS_4arch4Sm80ELb1ELb0ELb1ELb1ELb1ELb0ELb1ELb1EEENS1_21CollectiveEpilogueFwdINS6_IJS8_SA_S9_EEENS6_IJNS7_ILi1EEESI_SI_EEESC_SE_Li256ELb1ELb1ELb1ELb0EEENS1_36VarlenDynamicPersistentTileSchedulerILi128ELi64ELi256ELi256ELb1ELb1ELb0ELb1ELb1ELb1EEEEEEEEEvNT_6ParamsE:
	.zero		1976


//--------------------- .nv.constant0._ZN7cutlass13device_kernelIN5flash19enable_sm80_to_sm89INS1_16FlashAttnFwdSm80INS1_25CollectiveMainloopFwdSm80ILi8ELi1ELb0EN4cute5tupleIJNS5_1CILi128EEENS7_ILi48EEENS7_ILi256EEEEEELi256ENS_6half_tEfNS_4arch4Sm80ELb1ELb0ELb1ELb1ELb1ELb1ELb1ELb1EEENS1_21CollectiveEpilogueFwdINS6_IJS8_SA_S9_EEENS6_IJNS7_ILi1EEESI_SI_EEESC_SE_Li256ELb1ELb1ELb1ELb0EEENS1_36VarlenDynamicPersistentTileSchedulerILi128ELi48ELi256ELi256ELb1ELb1ELb0ELb1ELb1ELb1EEEEEEEEEvNT_6ParamsE --------------------------
	.section	.nv.constant0._ZN7cutlass13device_kernelIN5flash19enable_sm80_to_sm89INS1_16FlashAttnFwdSm80INS1_25CollectiveMainloopFwdSm80ILi8ELi1ELb0EN4cute5tupleIJNS5_1CILi128EEENS7_ILi48EEENS7_ILi256EEEEEELi256ENS_6half_tEfNS_4arch4Sm80ELb1ELb0ELb1ELb1ELb1ELb1ELb1ELb1EEENS1_21CollectiveEpilogueFwdINS6_IJS8_SA_S9_EEENS6_IJNS7_ILi1EEESI_SI_EEESC_SE_Li256ELb1ELb1ELb1ELb0EEENS1_36VarlenDynamicPersistentTileSchedulerILi128ELi48ELi256ELi256ELb1ELb1ELb0ELb1ELb1ELb1EEEEEEEEEvNT_6ParamsE,"a",@progbits
	.sectionflags	@""
	.align	4
.nv.constant0._ZN7cutlass13device_kernelIN5flash19enable_sm80_to_sm89INS1_16FlashAttnFwdSm80INS1_25CollectiveMainloopFwdSm80ILi8ELi1ELb0EN4cute5tupleIJNS5_1CILi128EEENS7_ILi48EEENS7_ILi256EEEEEELi256ENS_6half_tEfNS_4arch4Sm80ELb1ELb0ELb1ELb1ELb1ELb1ELb1ELb1EEENS1_21CollectiveEpilogueFwdINS6_IJS8_SA_S9_EEENS6_IJNS7_ILi1EEESI_SI_EEESC_SE_Li256ELb1ELb1ELb1ELb0EEENS1_36VarlenDynamicPersistentTileSchedulerILi128ELi48ELi256ELi256ELb1ELb1ELb0ELb1ELb1ELb1EEEEEEEEEvNT_6ParamsE:
	.zero		1976


//--------------------- SYMBOLS --------------------------

	.type		.nv.reservedSmem.offset0,@object
	.size		.nv.reservedSmem.offset0,0x4
